// auto-generated by cutlass_sweep.gemm — config: {"arch": "sm_90", "cluster_m": 4, "cluster_n": 2, "dtype": "fp16", "dtype_b": "fp16", "layout": "tt", "stages": 0, "tile_k": 64, "tile_m": 128, "tile_n": 128}
#include "cutlass/cutlass.h"
#include "cutlass/gemm/collective/collective_builder.hpp"
#include "cutlass/gemm/device/gemm_universal_adapter.h"
#include "cutlass/gemm/kernel/gemm_universal.hpp"
#include "cutlass/epilogue/collective/collective_builder.hpp"

using ElemA = cutlass::half_t;
using ElemB = cutlass::half_t;
using ElemCD = cutlass::half_t;
using Acc  = float;
using TileShape    = cute::Shape<cute::_128, cute::_128, cute::_64>;
using ClusterShape = cute::Shape<cute::_4, cute::_2, cute::_1>;

using CollectiveEpilogue = typename cutlass::epilogue::collective::CollectiveBuilder<
    cutlass::arch::Sm90, cutlass::arch::OpClassTensorOp,
    TileShape, ClusterShape,
    cutlass::epilogue::collective::EpilogueTileAuto,
    Acc, Acc,
    ElemCD, cutlass::layout::RowMajor, 128 / cutlass::sizeof_bits<ElemCD>::value,
    ElemCD, cutlass::layout::RowMajor, 128 / cutlass::sizeof_bits<ElemCD>::value,
    cutlass::epilogue::collective::EpilogueScheduleAuto
  >::CollectiveOp;

using CollectiveMainloop = typename cutlass::gemm::collective::CollectiveBuilder<
    cutlass::arch::Sm90, cutlass::arch::OpClassTensorOp,
    ElemA, cutlass::layout::ColumnMajor, 128 / cutlass::sizeof_bits<ElemA>::value,
    ElemB, cutlass::layout::ColumnMajor, 128 / cutlass::sizeof_bits<ElemB>::value,
    Acc,
    TileShape, ClusterShape,
    cutlass::gemm::collective::StageCountAutoCarveout<static_cast<int>(sizeof(typename CollectiveEpilogue::SharedStorage))>,
    cutlass::gemm::collective::KernelScheduleAuto
  >::CollectiveOp;

using GemmKernel = cutlass::gemm::kernel::GemmUniversal<
    cute::Shape<int,int,int,int>,
    CollectiveMainloop,
    CollectiveEpilogue
>;
using Gemm = cutlass::gemm::device::GemmUniversalAdapter<GemmKernel>;

// Force the device kernel symbol into the cubin without needing a host main.
auto* _anchor = &cutlass::device_kernel<GemmKernel>;


// ===== COMPILED SASS (sm_90a) =====

	.target	sm_90a

	.elftype	@"ET_EXEC"


//--------------------- .note.nv.tkinfo           --------------------------
	.section	.note.nv.tkinfo,"",@"SHT_NOTE"
	.sectionflags	@"SHF_NOTE_NV_TKINFO"
	.tkinfo
        /*0018*/ 	.word	0x00000002
        /*0030*/ 	.string	""
        /*0030*/ 	.string	"ptxas"
        /*0030*/ 	.string	"Cuda compilation tools, release 13.0, V13.0.88"
        /*0030*/ 	.string	"Build cuda_13.0.r13.0/compiler.36424714_0"
        /*0030*/ 	.string	"-arch sm_90a -m 64 "



//--------------------- .note.nv.cuinfo           --------------------------
	.section	.note.nv.cuinfo,"",@"SHT_NOTE"
	.sectionflags	@"SHF_NOTE_NV_CUINFO"
        /*0018*/ 	.short	0x0002
        /*001a*/ 	.short	0x005a
        /*001c*/ 	.short	0x0082
	.zero		2


//--------------------- .nv.info                  --------------------------
	.section	.nv.info,"",@"SHT_CUDA_INFO"
	.align	4


	//----- nvinfo : EIATTR_REGCOUNT
	.align		4
        /*0000*/ 	.byte	0x04, 0x2f
        /*0002*/ 	.short	(.L_15 - .L_14)
	.align		4
.L_14:
        /*0004*/ 	.word	index@(_ZN7cutlass13device_kernelINS_4gemm6kernel13GemmUniversalIN4cute5tupleIJiiiiEEENS1_10collective13CollectiveMmaINS1_34MainloopSm90TmaGmmaWarpSpecializedILi7ENS5_IJNS4_1CILi4EEENSA_ILi2EEENSA_ILi1EEEEEENS1_35KernelTmaWarpSpecializedCooperativeEEENS5_IJNSA_ILi128EEESH_NSA_ILi64EEEEEENS_6half_tENS5_IJSD_llEEESK_NS5_IJlSD_lEEENS4_8TiledMMAINS4_8MMA_AtomIJNS4_4SM904GMMA26MMA_64x128x16_F32F16F16_SSILNSQ_5MajorE1ELSS_0ELNSQ_7ScaleInE1ELST_1EEEEEENS4_6LayoutINS5_IJSC_SD_SD_EEENS5_IJSD_NSA_ILi0EEESY_EEEEENS5_IJNS4_10UnderscoreES11_S11_EEEEENS4_23SM90_TMA_LOAD_MULTICASTENS4_14ComposedLayoutINS4_7SwizzleILi3ELi4ELi3EEENS4_18smem_ptr_flag_bitsILi16EEENSW_INS5_IJSI_NSA_ILi8EEEEEENS5_IJSD_SI_EEEEEEEvNS4_8identityES14_NS15_IS17_S19_NSW_INS5_IJS1A_SI_EEENS5_IJSI_SD_EEEEEEEvS1F_EENS_8epilogue10collective6detail29Sm90TmaWarpSpecializedAdapterINS1M_15DefaultEpilogueISK_SM_SM_NS1L_6thread17LinearCombinationISK_Li1EffLNS1Q_9ScaleType4KindE0ELNS_15FloatRoundStyleE2ESK_EENS1_15EpilogueDefaultEEEEEvvEEEEvNT_6ParamsE)
        /*0008*/ 	.word	0x000000a8


	//----- nvinfo : EIATTR_FRAME_SIZE
	.align		4
.L_15:
        /*000c*/ 	.byte	0x04, 0x11
        /*000e*/ 	.short	(.L_17 - .L_16)
	.align		4
.L_16:
        /*0010*/ 	.word	index@(_ZN7cutlass13device_kernelINS_4gemm6kernel13GemmUniversalIN4cute5tupleIJiiiiEEENS1_10collective13CollectiveMmaINS1_34MainloopSm90TmaGmmaWarpSpecializedILi7ENS5_IJNS4_1CILi4EEENSA_ILi2EEENSA_ILi1EEEEEENS1_35KernelTmaWarpSpecializedCooperativeEEENS5_IJNSA_ILi128EEESH_NSA_ILi64EEEEEENS_6half_tENS5_IJSD_llEEESK_NS5_IJlSD_lEEENS4_8TiledMMAINS4_8MMA_AtomIJNS4_4SM904GMMA26MMA_64x128x16_F32F16F16_SSILNSQ_5MajorE1ELSS_0ELNSQ_7ScaleInE1ELST_1EEEEEENS4_6LayoutINS5_IJSC_SD_SD_EEENS5_IJSD_NSA_ILi0EEESY_EEEEENS5_IJNS4_10UnderscoreES11_S11_EEEEENS4_23SM90_TMA_LOAD_MULTICASTENS4_14ComposedLayoutINS4_7SwizzleILi3ELi4ELi3EEENS4_18smem_ptr_flag_bitsILi16EEENSW_INS5_IJSI_NSA_ILi8EEEEEENS5_IJSD_SI_EEEEEEEvNS4_8identityES14_NS15_IS17_S19_NSW_INS5_IJS1A_SI_EEENS5_IJSI_SD_EEEEEEEvS1F_EENS_8epilogue10collective6detail29Sm90TmaWarpSpecializedAdapterINS1M_15DefaultEpilogueISK_SM_SM_NS1L_6thread17LinearCombinationISK_Li1EffLNS1Q_9ScaleType4KindE0ELNS_15FloatRoundStyleE2ESK_EENS1_15EpilogueDefaultEEEEEvvEEEEvNT_6ParamsE)
        /*0014*/ 	.word	0x00000000


	//----- nvinfo : EIATTR_MIN_STACK_SIZE
	.align		4
.L_17:
        /*0018*/ 	.byte	0x04, 0x12
        /*001a*/ 	.short	(.L_19 - .L_18)
	.align		4
.L_18:
        /*001c*/ 	.word	index@(_ZN7cutlass13device_kernelINS_4gemm6kernel13GemmUniversalIN4cute5tupleIJiiiiEEENS1_10collective13CollectiveMmaINS1_34MainloopSm90TmaGmmaWarpSpecializedILi7ENS5_IJNS4_1CILi4EEENSA_ILi2EEENSA_ILi1EEEEEENS1_35KernelTmaWarpSpecializedCooperativeEEENS5_IJNSA_ILi128EEESH_NSA_ILi64EEEEEENS_6half_tENS5_IJSD_llEEESK_NS5_IJlSD_lEEENS4_8TiledMMAINS4_8MMA_AtomIJNS4_4SM904GMMA26MMA_64x128x16_F32F16F16_SSILNSQ_5MajorE1ELSS_0ELNSQ_7ScaleInE1ELST_1EEEEEENS4_6LayoutINS5_IJSC_SD_SD_EEENS5_IJSD_NSA_ILi0EEESY_EEEEENS5_IJNS4_10UnderscoreES11_S11_EEEEENS4_23SM90_TMA_LOAD_MULTICASTENS4_14ComposedLayoutINS4_7SwizzleILi3ELi4ELi3EEENS4_18smem_ptr_flag_bitsILi16EEENSW_INS5_IJSI_NSA_ILi8EEEEEENS5_IJSD_SI_EEEEEEEvNS4_8identityES14_NS15_IS17_S19_NSW_INS5_IJS1A_SI_EEENS5_IJSI_SD_EEEEEEEvS1F_EENS_8epilogue10collective6detail29Sm90TmaWarpSpecializedAdapterINS1M_15DefaultEpilogueISK_SM_SM_NS1L_6thread17LinearCombinationISK_Li1EffLNS1Q_9ScaleType4KindE0ELNS_15FloatRoundStyleE2ESK_EENS1_15EpilogueDefaultEEEEEvvEEEEvNT_6ParamsE)
        /*0020*/ 	.word	0x00000000
.L_19:


//--------------------- .nv.compat                --------------------------
	.section	.nv.compat,"",@"SHT_CUDA_COMPAT_INFO"
	.align	4
        /*0000*/ 	.byte	0x02, 0x09, 0x01, 0x00, 0x02, 0x02, 0x04, 0x00, 0x02, 0x05, 0x05, 0x00, 0x03, 0x07, 0x01, 0x01
        /*0010*/ 	.byte	0x02, 0x03, 0x01, 0x00, 0x02, 0x06, 0x01, 0x00, 0x04, 0x0b, 0x08, 0x00, 0x00, 0x00, 0x00, 0x00
        /*0020*/ 	.byte	0x00, 0x00, 0x00, 0x00


//--------------------- .nv.info._ZN7cutlass13device_kernelINS_4gemm6kernel13GemmUniversalIN4cute5tupleIJiiiiEEENS1_10collective13CollectiveMmaINS1_34MainloopSm90TmaGmmaWarpSpecializedILi7ENS5_IJNS4_1CILi4EEENSA_ILi2EEENSA_ILi1EEEEEENS1_35KernelTmaWarpSpecializedCooperativeEEENS5_IJNSA_ILi128EEESH_NSA_ILi64EEEEEENS_6half_tENS5_IJSD_llEEESK_NS5_IJlSD_lEEENS4_8TiledMMAINS4_8MMA_AtomIJNS4_4SM904GMMA26MMA_64x128x16_F32F16F16_SSILNSQ_5MajorE1ELSS_0ELNSQ_7ScaleInE1ELST_1EEEEEENS4_6LayoutINS5_IJSC_SD_SD_EEENS5_IJSD_NSA_ILi0EEESY_EEEEENS5_IJNS4_10UnderscoreES11_S11_EEEEENS4_23SM90_TMA_LOAD_MULTICASTENS4_14ComposedLayoutINS4_7SwizzleILi3ELi4ELi3EEENS4_18smem_ptr_flag_bitsILi16EEENSW_INS5_IJSI_NSA_ILi8EEEEEENS5_IJSD_SI_EEEEEEEvNS4_8identityES14_NS15_IS17_S19_NSW_INS5_IJS1A_SI_EEENS5_IJSI_SD_EEEEEEEvS1F_EENS_8epilogue10collective6detail29Sm90TmaWarpSpecializedAdapterINS1M_15DefaultEpilogueISK_SM_SM_NS1L_6thread17LinearCombinationISK_Li1EffLNS1Q_9ScaleType4KindE0ELNS_15FloatRoundStyleE2ESK_EENS1_15EpilogueDefaultEEEEEvvEEEEvNT_6ParamsE --------------------------
	.section	.nv.info._ZN7cutlass13device_kernelINS_4gemm6kernel13GemmUniversalIN4cute5tupleIJiiiiEEENS1_10collective13CollectiveMmaINS1_34MainloopSm90TmaGmmaWarpSpecializedILi7ENS5_IJNS4_1CILi4EEENSA_ILi2EEENSA_ILi1EEEEEENS1_35KernelTmaWarpSpecializedCooperativeEEENS5_IJNSA_ILi128EEESH_NSA_ILi64EEEEEENS_6half_tENS5_IJSD_llEEESK_NS5_IJlSD_lEEENS4_8TiledMMAINS4_8MMA_AtomIJNS4_4SM904GMMA26MMA_64x128x16_F32F16F16_SSILNSQ_5MajorE1ELSS_0ELNSQ_7ScaleInE1ELST_1EEEEEENS4_6LayoutINS5_IJSC_SD_SD_EEENS5_IJSD_NSA_ILi0EEESY_EEEEENS5_IJNS4_10UnderscoreES11_S11_EEEEENS4_23SM90_TMA_LOAD_MULTICASTENS4_14ComposedLayoutINS4_7SwizzleILi3ELi4ELi3EEENS4_18smem_ptr_flag_bitsILi16EEENSW_INS5_IJSI_NSA_ILi8EEEEEENS5_IJSD_SI_EEEEEEEvNS4_8identityES14_NS15_IS17_S19_NSW_INS5_IJS1A_SI_EEENS5_IJSI_SD_EEEEEEEvS1F_EENS_8epilogue10collective6detail29Sm90TmaWarpSpecializedAdapterINS1M_15DefaultEpilogueISK_SM_SM_NS1L_6thread17LinearCombinationISK_Li1EffLNS1Q_9ScaleType4KindE0ELNS_15FloatRoundStyleE2ESK_EENS1_15EpilogueDefaultEEEEEvvEEEEvNT_6ParamsE,"",@"SHT_CUDA_INFO"
	.sectionflags	@""
	.align	4


	//----- nvinfo : EIATTR_CUDA_API_VERSION
	.align		4
        /*0000*/ 	.byte	0x04, 0x37
        /*0002*/ 	.short	(.L_21 - .L_20)
.L_20:
        /*0004*/ 	.word	0x00000082


	//----- nvinfo : EIATTR_KPARAM_INFO
	.align		4
.L_21:
        /*0008*/ 	.byte	0x04, 0x17
        /*000a*/ 	.short	(.L_23 - .L_22)
.L_22:
        /*000c*/ 	.word	0x00000000
        /*0010*/ 	.short	0x0000
        /*0012*/ 	.short	0x0070
        /*0014*/ 	.byte	0x00, 0xf0, 0x01, 0x10


	//----- nvinfo : EIATTR_SPARSE_MMA_MASK
	.align		4
.L_23:
        /*0018*/ 	.byte	0x03, 0x50
        /*001a*/ 	.short	0x0000


	//----- nvinfo : EIATTR_MAXREG_COUNT
	.align		4
        /*001c*/ 	.byte	0x03, 0x1b
        /*001e*/ 	.short	0x00a8


	//----- nvinfo : EIATTR_NUM_BARRIERS
	.align		4
        /*0020*/ 	.byte	0x02, 0x4c
        /*0022*/ 	.byte	0x01
	.zero		1


	//----- nvinfo : EIATTR_EXTERNS
	.align		4
        /*0024*/ 	.byte	0x04, 0x0f
        /*0026*/ 	.short	(.L_25 - .L_24)


	//   ....[0]....
	.align		4
.L_24:
        /*0028*/ 	.word	index@(__assertfail)


	//----- nvinfo : EIATTR_MERCURY_ISA_VERSION
	.align		4
.L_25:
        /*002c*/ 	.byte	0x03, 0x5f
        /*002e*/ 	.short	0x0101


	//----- nvinfo : EIATTR_INT_WARP_WIDE_INSTR_OFFSETS
	.align		4
        /*0030*/ 	.byte	0x04, 0x31
        /*0032*/ 	.short	(.L_27 - .L_26)


	//   ....[0]....
.L_26:
        /*0034*/ 	.word	0x00000540


	//   ....[1]....
        /*0038*/ 	.word	0x00000560


	//   ....[2]....
        /*003c*/ 	.word	0x00000710


	//----- nvinfo : EIATTR_COOP_GROUP_MASK_REGIDS
	.align		4
.L_27:
        /*0040*/ 	.byte	0x04, 0x29
        /*0042*/ 	.short	(.L_29 - .L_28)


	//   ....[0]....
.L_28:
        /*0044*/ 	.word	0xffffffff


	//   ....[1]....
        /*0048*/ 	.word	0xffffffff


	//   ....[2]....
        /*004c*/ 	.word	0xffffffff


	//   ....[3]....
        /*0050*/ 	.word	0xffffffff


	//   ....[4]....
        /*0054*/ 	.word	0xffffffff


	//   ....[5]....
        /*0058*/ 	.word	0xffffffff


	//----- nvinfo : EIATTR_COOP_GROUP_INSTR_OFFSETS
	.align		4
.L_29:
        /*005c*/ 	.byte	0x04, 0x28
        /*005e*/ 	.short	(.L_31 - .L_30)


	//   ....[0]....
.L_30:
        /*0060*/ 	.word	0x00000060


	//   ....[1]....
        /*0064*/ 	.word	0x00000070


	//   ....[2]....
        /*0068*/ 	.word	0x00000130


	//   ....[3]....
        /*006c*/ 	.word	0x00000360


	//   ....[4]....
        /*0070*/ 	.word	0x00000880


	//   ....[5]....
        /*0074*/ 	.word	0x00001500


	//----- nvinfo : EIATTR_REG_RECONFIG
	.align		4
.L_31:
        /*0078*/ 	.byte	0x01, 0x54
	.zero		2


	//----- nvinfo : EIATTR_SYSCALL_OFFSETS
	.align		4
        /*007c*/ 	.byte	0x04, 0x46
        /*007e*/ 	.short	(.L_33 - .L_32)


	//   ....[0]....
.L_32:
        /*0080*/ 	.word	0x000016e0


	//----- nvinfo : EIATTR_MBARRIER_INSTR_OFFSETS
	.align		4
.L_33:
        /*0084*/ 	.byte	0x04, 0x39
        /*0086*/ 	.short	(.L_35 - .L_34)


	//   ....[0]....
.L_34:
        /*0088*/ 	.word	0x00000250
        /*008c*/ 	.word	0x000000ff
        /*0090*/ 	.word	0x00000000
        /*0094*/ 	.short	0x0100
        /*0096*/ 	.byte	0x08
	.zero		1


	//   ....[1]....
        /*0098*/ 	.word	0x00000260
        /*009c*/ 	.word	0x000000ff
        /*00a0*/ 	.word	0x00000038
        /*00a4*/ 	.short	0x0100
        /*00a6*/ 	.byte	0x08
	.zero		1


	//   ....[2]....
        /*00a8*/ 	.word	0x00000270
        /*00ac*/ 	.word	0x000000ff
        /*00b0*/ 	.word	0x00000008
        /*00b4*/ 	.short	0x0100
        /*00b6*/ 	.byte	0x08
	.zero		1


	//   ....[3]....
        /*00b8*/ 	.word	0x00000280
        /*00bc*/ 	.word	0x000000ff
        /*00c0*/ 	.word	0x00000040
        /*00c4*/ 	.short	0x0100
        /*00c6*/ 	.byte	0x08
	.zero		1


	//   ....[4]....
        /*00c8*/ 	.word	0x00000290
        /*00cc*/ 	.word	0x000000ff
        /*00d0*/ 	.word	0x00000010
        /*00d4*/ 	.short	0x0100
        /*00d6*/ 	.byte	0x08
	.zero		1


	//   ....[5]....
        /*00d8*/ 	.word	0x000002a0
        /*00dc*/ 	.word	0x000000ff
        /*00e0*/ 	.word	0x00000048
        /*00e4*/ 	.short	0x0100
        /*00e6*/ 	.byte	0x08
	.zero		1


	//   ....[6]....
        /*00e8*/ 	.word	0x000002b0
        /*00ec*/ 	.word	0x000000ff
        /*00f0*/ 	.word	0x00000018
        /*00f4*/ 	.short	0x0100
        /*00f6*/ 	.byte	0x08
	.zero		1


	//   ....[7]....
        /*00f8*/ 	.word	0x000002c0
        /*00fc*/ 	.word	0x000000ff
        /*0100*/ 	.word	0x00000050
        /*0104*/ 	.short	0x0100
        /*0106*/ 	.byte	0x08
	.zero		1


	//   ....[8]....
        /*0108*/ 	.word	0x000002d0
        /*010c*/ 	.word	0x000000ff
        /*0110*/ 	.word	0x00000020
        /*0114*/ 	.short	0x0100
        /*0116*/ 	.byte	0x08
	.zero		1


	//   ....[9]....
        /*0118*/ 	.word	0x000002e0
        /*011c*/ 	.word	0x000000ff
        /*0120*/ 	.word	0x00000058
        /*0124*/ 	.short	0x0100
        /*0126*/ 	.byte	0x08
	.zero		1


	//   ....[10]....
        /*0128*/ 	.word	0x000002f0
        /*012c*/ 	.word	0x000000ff
        /*0130*/ 	.word	0x00000028
        /*0134*/ 	.short	0x0100
        /*0136*/ 	.byte	0x08
	.zero		1


	//   ....[11]....
        /*0138*/ 	.word	0x00000300
        /*013c*/ 	.word	0x000000ff
        /*0140*/ 	.word	0x00000060
        /*0144*/ 	.short	0x0100
        /*0146*/ 	.byte	0x08
	.zero		1


	//   ....[12]....
        /*0148*/ 	.word	0x00000310
        /*014c*/ 	.word	0x000000ff
        /*0150*/ 	.word	0x00000030
        /*0154*/ 	.short	0x0100
        /*0156*/ 	.byte	0x08
	.zero		1


	//   ....[13]....
        /*0158*/ 	.word	0x00000320
        /*015c*/ 	.word	0x000000ff
        /*0160*/ 	.word	0x00000068
        /*0164*/ 	.short	0x0100
        /*0166*/ 	.byte	0x08
	.zero		1


	//   ....[14]....
        /*0168*/ 	.word	0x00000790
        /*016c*/ 	.word	0x000000ff
        /*0170*/ 	.word	0x00000080
        /*0174*/ 	.short	0x0100
        /*0176*/ 	.byte	0x06
	.zero		1


	//   ....[15]....
        /*0178*/ 	.word	0x00000830
        /*017c*/ 	.word	0x000000ff
        /*0180*/ 	.word	0x00000088
        /*0184*/ 	.short	0x0100
        /*0186*/ 	.byte	0x06
	.zero		1


	//   ....[16]....
        /*0188*/ 	.word	0x000017a0
        /*018c*/ 	.word	0x00000003
        /*0190*/ 	.word	0x00000000
        /*0194*/ 	.short	0x010a
        /*0196*/ 	.byte	0x3f
	.zero		1


	//   ....[17]....
        /*0198*/ 	.word	0x00001800
        /*019c*/ 	.word	0x00000003
        /*01a0*/ 	.word	0x00000000
        /*01a4*/ 	.short	0x010a
        /*01a6*/ 	.byte	0x3f
	.zero		1


	//   ....[18]....
        /*01a8*/ 	.word	0x00001b80
        /*01ac*/ 	.word	0x00000005
        /*01b0*/ 	.word	0x00000000
        /*01b4*/ 	.short	0x010a
        /*01b6*/ 	.byte	0x3f
	.zero		1


	//   ....[19]....
        /*01b8*/ 	.word	0x00001bc0
        /*01bc*/ 	.word	0x00000005
        /*01c0*/ 	.word	0x00000000
        /*01c4*/ 	.short	0x010a
        /*01c6*/ 	.byte	0x3f
	.zero		1


	//   ....[20]....
        /*01c8*/ 	.word	0x00001e20
        /*01cc*/ 	.word	0x00000004
        /*01d0*/ 	.word	0x00000000
        /*01d4*/ 	.short	0x0101
        /*01d6*/ 	.byte	0x3f
	.zero		1


	//   ....[21]....
        /*01d8*/ 	.word	0x00002040
        /*01dc*/ 	.word	0x00000000
        /*01e0*/ 	.word	0x00000000
        /*01e4*/ 	.short	0x0101
        /*01e6*/ 	.byte	0x3f
	.zero		1


	//   ....[22]....
        /*01e8*/ 	.word	0x000072f0
        /*01ec*/ 	.word	0x00000015
        /*01f0*/ 	.word	0x00000038
        /*01f4*/ 	.short	0x010a
        /*01f6*/ 	.byte	0x3f
	.zero		1


	//   ....[23]....
        /*01f8*/ 	.word	0x00007770
        /*01fc*/ 	.word	0x00000006
        /*0200*/ 	.word	0x00000088
        /*0204*/ 	.short	0x0101
        /*0206*/ 	.byte	0x3f
	.zero		1


	//   ....[24]....
        /*0208*/ 	.word	0x00007e70
        /*020c*/ 	.word	0x00000007
        /*0210*/ 	.word	0x00000000
        /*0214*/ 	.short	0x010a
        /*0216*/ 	.byte	0x3f
	.zero		1


	//   ....[25]....
        /*0218*/ 	.word	0x00007ef0
        /*021c*/ 	.word	0x00000008
        /*0220*/ 	.word	0x00000000
        /*0224*/ 	.short	0x010a
        /*0226*/ 	.byte	0x3f
	.zero		1


	//   ....[26]....
        /*0228*/ 	.word	0x00007f80
        /*022c*/ 	.word	0x00000009
        /*0230*/ 	.word	0x00000000
        /*0234*/ 	.short	0x010a
        /*0236*/ 	.byte	0x3f
	.zero		1


	//   ....[27]....
        /*0238*/ 	.word	0x00008010
        /*023c*/ 	.word	0x00000008
        /*0240*/ 	.word	0x00000000
        /*0244*/ 	.short	0x010a
        /*0246*/ 	.byte	0x3f
	.zero		1


	//   ....[28]....
        /*0248*/ 	.word	0x000080a0
        /*024c*/ 	.word	0x00000009
        /*0250*/ 	.word	0x00000000
        /*0254*/ 	.short	0x010a
        /*0256*/ 	.byte	0x3f
	.zero		1


	//   ....[29]....
        /*0258*/ 	.word	0x00008130
        /*025c*/ 	.word	0x00000006
        /*0260*/ 	.word	0x00000000
        /*0264*/ 	.short	0x010a
        /*0266*/ 	.byte	0x3f
	.zero		1


	//   ....[30]....
        /*0268*/ 	.word	0x000081c0
        /*026c*/ 	.word	0x00000003
        /*0270*/ 	.word	0x00000000
        /*0274*/ 	.short	0x010a
        /*0276*/ 	.byte	0x3f
	.zero		1


	//   ....[31]....
        /*0278*/ 	.word	0x00008220
        /*027c*/ 	.word	0x00000003
        /*0280*/ 	.word	0x00000000
        /*0284*/ 	.short	0x010a
        /*0286*/ 	.byte	0x3f
	.zero		1


	//   ....[32]....
        /*0288*/ 	.word	0x00008270
        /*028c*/ 	.word	0x00000005
        /*0290*/ 	.word	0x00000000
        /*0294*/ 	.short	0x010a
        /*0296*/ 	.byte	0x3f
	.zero		1


	//   ....[33]....
        /*0298*/ 	.word	0x00008340
        /*029c*/ 	.word	0x00000015
        /*02a0*/ 	.word	0x00000038
        /*02a4*/ 	.short	0x010a
        /*02a6*/ 	.byte	0x3f
	.zero		1


	//   ....[34]....
        /*02a8*/ 	.word	0x00008410
        /*02ac*/ 	.word	0x00000007
        /*02b0*/ 	.word	0x00000000
        /*02b4*/ 	.short	0x010a
        /*02b6*/ 	.byte	0x3f
	.zero		1


	//   ....[35]....
        /*02b8*/ 	.word	0x00008460
        /*02bc*/ 	.word	0x00000008
        /*02c0*/ 	.word	0x00000000
        /*02c4*/ 	.short	0x010a
        /*02c6*/ 	.byte	0x3f
	.zero		1


	//   ....[36]....
        /*02c8*/ 	.word	0x000084b0
        /*02cc*/ 	.word	0x00000009
        /*02d0*/ 	.word	0x00000000
        /*02d4*/ 	.short	0x010a
        /*02d6*/ 	.byte	0x3f
	.zero		1


	//   ....[37]....
        /*02d8*/ 	.word	0x00008500
        /*02dc*/ 	.word	0x00000008
        /*02e0*/ 	.word	0x00000000
        /*02e4*/ 	.short	0x010a
        /*02e6*/ 	.byte	0x3f
	.zero		1


	//   ....[38]....
        /*02e8*/ 	.word	0x00008550
        /*02ec*/ 	.word	0x00000009
        /*02f0*/ 	.word	0x00000000
        /*02f4*/ 	.short	0x010a
        /*02f6*/ 	.byte	0x3f
	.zero		1


	//   ....[39]....
        /*02f8*/ 	.word	0x000085a0
        /*02fc*/ 	.word	0x00000006
        /*0300*/ 	.word	0x00000000
        /*0304*/ 	.short	0x010a
        /*0306*/ 	.byte	0x3f
	.zero		1


	//----- nvinfo : EIATTR_NUM_MBARRIERS
	.align		4
.L_35:
        /*0308*/ 	.byte	0x03, 0x38
        /*030a*/ 	.short	0x0010


	//----- nvinfo : EIATTR_EXIT_INSTR_OFFSETS
	.align		4
        /*030c*/ 	.byte	0x04, 0x1c
        /*030e*/ 	.short	(.L_37 - .L_36)


	//   ....[0]....
.L_36:
        /*0310*/ 	.word	0x00000a50


	//   ....[1]....
        /*0314*/ 	.word	0x00001260


	//   ....[2]....
        /*0318*/ 	.word	0x00006930


	//   ....[3]....
        /*031c*/ 	.word	0x00006e90


	//   ....[4]....
        /*0320*/ 	.word	0x00008210


	//----- nvinfo : EIATTR_MAX_THREADS
	.align		4
.L_37:
        /*0324*/ 	.byte	0x04, 0x05
        /*0326*/ 	.short	(.L_39 - .L_38)
.L_38:
        /*0328*/ 	.word	0x00000180
        /*032c*/ 	.word	0x00000001
        /*0330*/ 	.word	0x00000001


	//----- nvinfo : EIATTR_CRS_STACK_SIZE
	.align		4
.L_39:
        /*0334*/ 	.byte	0x04, 0x1e
        /*0336*/ 	.short	(.L_41 - .L_40)
.L_40:
        /*0338*/ 	.word	0x00000000


	//----- nvinfo : EIATTR_CBANK_PARAM_SIZE
	.align		4
.L_41:
        /*033c*/ 	.byte	0x03, 0x19
        /*033e*/ 	.short	0x0470


	//----- nvinfo : EIATTR_PARAM_CBANK
	.align		4
        /*0340*/ 	.byte	0x04, 0x0a
        /*0342*/ 	.short	(.L_43 - .L_42)
	.align		4
.L_42:
        /*0344*/ 	.word	index@(.nv.constant0._ZN7cutlass13device_kernelINS_4gemm6kernel13GemmUniversalIN4cute5tupleIJiiiiEEENS1_10collective13CollectiveMmaINS1_34MainloopSm90TmaGmmaWarpSpecializedILi7ENS5_IJNS4_1CILi4EEENSA_ILi2EEENSA_ILi1EEEEEENS1_35KernelTmaWarpSpecializedCooperativeEEENS5_IJNSA_ILi128EEESH_NSA_ILi64EEEEEENS_6half_tENS5_IJSD_llEEESK_NS5_IJlSD_lEEENS4_8TiledMMAINS4_8MMA_AtomIJNS4_4SM904GMMA26MMA_64x128x16_F32F16F16_SSILNSQ_5MajorE1ELSS_0ELNSQ_7ScaleInE1ELST_1EEEEEENS4_6LayoutINS5_IJSC_SD_SD_EEENS5_IJSD_NSA_ILi0EEESY_EEEEENS5_IJNS4_10UnderscoreES11_S11_EEEEENS4_23SM90_TMA_LOAD_MULTICASTENS4_14ComposedLayoutINS4_7SwizzleILi3ELi4ELi3EEENS4_18smem_ptr_flag_bitsILi16EEENSW_INS5_IJSI_NSA_ILi8EEEEEENS5_IJSD_SI_EEEEEEEvNS4_8identityES14_NS15_IS17_S19_NSW_INS5_IJS1A_SI_EEENS5_IJSI_SD_EEEEEEEvS1F_EENS_8epilogue10collective6detail29Sm90TmaWarpSpecializedAdapterINS1M_15DefaultEpilogueISK_SM_SM_NS1L_6thread17LinearCombinationISK_Li1EffLNS1Q_9ScaleType4KindE0ELNS_15FloatRoundStyleE2ESK_EENS1_15EpilogueDefaultEEEEEvvEEEEvNT_6ParamsE)
        /*0348*/ 	.short	0x0210
        /*034a*/ 	.short	0x0470


	//----- nvinfo : EIATTR_SW_WAR
	.align		4
.L_43:
        /*034c*/ 	.byte	0x04, 0x36
        /*034e*/ 	.short	(.L_45 - .L_44)
.L_44:
        /*0350*/ 	.word	0x00000008
.L_45:


//--------------------- .nv.callgraph             --------------------------
	.section	.nv.callgraph,"",@"SHT_CUDA_CALLGRAPH"
	.align	4
	.sectionentsize	8
	.align		4
        /*0000*/ 	.word	0x00000000
	.align		4
        /*0004*/ 	.word	0xffffffff
	.align		4
        /*0008*/ 	.word	index@(_ZN7cutlass13device_kernelINS_4gemm6kernel13GemmUniversalIN4cute5tupleIJiiiiEEENS1_10collective13CollectiveMmaINS1_34MainloopSm90TmaGmmaWarpSpecializedILi7ENS5_IJNS4_1CILi4EEENSA_ILi2EEENSA_ILi1EEEEEENS1_35KernelTmaWarpSpecializedCooperativeEEENS5_IJNSA_ILi128EEESH_NSA_ILi64EEEEEENS_6half_tENS5_IJSD_llEEESK_NS5_IJlSD_lEEENS4_8TiledMMAINS4_8MMA_AtomIJNS4_4SM904GMMA26MMA_64x128x16_F32F16F16_SSILNSQ_5MajorE1ELSS_0ELNSQ_7ScaleInE1ELST_1EEEEEENS4_6LayoutINS5_IJSC_SD_SD_EEENS5_IJSD_NSA_ILi0EEESY_EEEEENS5_IJNS4_10UnderscoreES11_S11_EEEEENS4_23SM90_TMA_LOAD_MULTICASTENS4_14ComposedLayoutINS4_7SwizzleILi3ELi4ELi3EEENS4_18smem_ptr_flag_bitsILi16EEENSW_INS5_IJSI_NSA_ILi8EEEEEENS5_IJSD_SI_EEEEEEEvNS4_8identityES14_NS15_IS17_S19_NSW_INS5_IJS1A_SI_EEENS5_IJSI_SD_EEEEEEEvS1F_EENS_8epilogue10collective6detail29Sm90TmaWarpSpecializedAdapterINS1M_15DefaultEpilogueISK_SM_SM_NS1L_6thread17LinearCombinationISK_Li1EffLNS1Q_9ScaleType4KindE0ELNS_15FloatRoundStyleE2ESK_EENS1_15EpilogueDefaultEEEEEvvEEEEvNT_6ParamsE)
	.align		4
        /*000c*/ 	.word	index@(__assertfail)
	.align		4
        /*0010*/ 	.word	0x00000000
	.align		4
        /*0014*/ 	.word	0xfffffffe
	.align		4
        /*0018*/ 	.word	0x00000000
	.align		4
        /*001c*/ 	.word	0xfffffffd
	.align		4
        /*0020*/ 	.word	0x00000000
	.align		4
        /*0024*/ 	.word	0xfffffffc


//--------------------- .nv.constant4             --------------------------
	.section	.nv.constant4,"a",@progbits
	.align	8
	.align		8
.nv.constant4:
        /*0000*/ 	.dword	__assertfail
	.align		8
        /*0008*/ 	.dword	__unnamed_1
	.align		8
        /*0010*/ 	.dword	_ZN40_INTERNAL_06db0033_4_k_cu_48cfdc0b_263634cuda3std3__45__cpo5beginE
	.align		8
        /*0018*/ 	.dword	_ZN40_INTERNAL_06db0033_4_k_cu_48cfdc0b_263634cuda3std3__45__cpo3endE
	.align		8
        /*0020*/ 	.dword	_ZN40_INTERNAL_06db0033_4_k_cu_48cfdc0b_263634cuda3std3__45__cpo6cbeginE
	.align		8
        /*0028*/ 	.dword	_ZN40_INTERNAL_06db0033_4_k_cu_48cfdc0b_263634cuda3std3__45__cpo4cendE
	.align		8
        /*0030*/ 	.dword	_ZN40_INTERNAL_06db0033_4_k_cu_48cfdc0b_263634cuda3std3__442_GLOBAL__N__06db0033_4_k_cu_48cfdc0b_263636ignoreE
	.align		8
        /*0038*/ 	.dword	_ZN40_INTERNAL_06db0033_4_k_cu_48cfdc0b_263634cuda3std3__419piecewise_constructE
	.align		8
        /*0040*/ 	.dword	_ZN40_INTERNAL_06db0033_4_k_cu_48cfdc0b_263634cuda3std3__48in_placeE
	.align		8
        /*0048*/ 	.dword	_ZN40_INTERNAL_06db0033_4_k_cu_48cfdc0b_263634cuda3std6ranges3__45__cpo4swapE
	.align		8
        /*0050*/ 	.dword	_ZN40_INTERNAL_06db0033_4_k_cu_48cfdc0b_263634cuda3std6ranges3__45__cpo9iter_moveE
	.align		8
        /*0058*/ 	.dword	_ZN40_INTERNAL_06db0033_4_k_cu_48cfdc0b_263634cute7productE
	.align		8
        /*0060*/ 	.dword	_ZN40_INTERNAL_06db0033_4_k_cu_48cfdc0b_263634cute1_E
	.align		8
        /*0068*/ 	.dword	$str$22
	.align		8
        /*0070*/ 	.dword	$str$23


//--------------------- .text._ZN7cutlass13device_kernelINS_4gemm6kernel13GemmUniversalIN4cute5tupleIJiiiiEEENS1_10collective13CollectiveMmaINS1_34MainloopSm90TmaGmmaWarpSpecializedILi7ENS5_IJNS4_1CILi4EEENSA_ILi2EEENSA_ILi1EEEEEENS1_35KernelTmaWarpSpecializedCooperativeEEENS5_IJNSA_ILi128EEESH_NSA_ILi64EEEEEENS_6half_tENS5_IJSD_llEEESK_NS5_IJlSD_lEEENS4_8TiledMMAINS4_8MMA_AtomIJNS4_4SM904GMMA26MMA_64x128x16_F32F16F16_SSILNSQ_5MajorE1ELSS_0ELNSQ_7ScaleInE1ELST_1EEEEEENS4_6LayoutINS5_IJSC_SD_SD_EEENS5_IJSD_NSA_ILi0EEESY_EEEEENS5_IJNS4_10UnderscoreES11_S11_EEEEENS4_23SM90_TMA_LOAD_MULTICASTENS4_14ComposedLayoutINS4_7SwizzleILi3ELi4ELi3EEENS4_18smem_ptr_flag_bitsILi16EEENSW_INS5_IJSI_NSA_ILi8EEEEEENS5_IJSD_SI_EEEEEEEvNS4_8identityES14_NS15_IS17_S19_NSW_INS5_IJS1A_SI_EEENS5_IJSI_SD_EEEEEEEvS1F_EENS_8epilogue10collective6detail29Sm90TmaWarpSpecializedAdapterINS1M_15DefaultEpilogueISK_SM_SM_NS1L_6thread17LinearCombinationISK_Li1EffLNS1Q_9ScaleType4KindE0ELNS_15FloatRoundStyleE2ESK_EENS1_15EpilogueDefaultEEEEEvvEEEEvNT_6ParamsE --------------------------
	.section	.text._ZN7cutlass13device_kernelINS_4gemm6kernel13GemmUniversalIN4cute5tupleIJiiiiEEENS1_10collective13CollectiveMmaINS1_34MainloopSm90TmaGmmaWarpSpecializedILi7ENS5_IJNS4_1CILi4EEENSA_ILi2EEENSA_ILi1EEEEEENS1_35KernelTmaWarpSpecializedCooperativeEEENS5_IJNSA_ILi128EEESH_NSA_ILi64EEEEEENS_6half_tENS5_IJSD_llEEESK_NS5_IJlSD_lEEENS4_8TiledMMAINS4_8MMA_AtomIJNS4_4SM904GMMA26MMA_64x128x16_F32F16F16_SSILNSQ_5MajorE1ELSS_0ELNSQ_7ScaleInE1ELST_1EEEEEENS4_6LayoutINS5_IJSC_SD_SD_EEENS5_IJSD_NSA_ILi0EEESY_EEEEENS5_IJNS4_10UnderscoreES11_S11_EEEEENS4_23SM90_TMA_LOAD_MULTICASTENS4_14ComposedLayoutINS4_7SwizzleILi3ELi4ELi3EEENS4_18smem_ptr_flag_bitsILi16EEENSW_INS5_IJSI_NSA_ILi8EEEEEENS5_IJSD_SI_EEEEEEEvNS4_8identityES14_NS15_IS17_S19_NSW_INS5_IJS1A_SI_EEENS5_IJSI_SD_EEEEEEEvS1F_EENS_8epilogue10collective6detail29Sm90TmaWarpSpecializedAdapterINS1M_15DefaultEpilogueISK_SM_SM_NS1L_6thread17LinearCombinationISK_Li1EffLNS1Q_9ScaleType4KindE0ELNS_15FloatRoundStyleE2ESK_EENS1_15EpilogueDefaultEEEEEvvEEEEvNT_6ParamsE,"ax",@progbits
	.align	128
.text._ZN7cutlass13device_kernelINS_4gemm6kernel13GemmUniversalIN4cute5tupleIJiiiiEEENS1_10collective13CollectiveMmaINS1_34MainloopSm90TmaGmmaWarpSpecializedILi7ENS5_IJNS4_1CILi4EEENSA_ILi2EEENSA_ILi1EEEEEENS1_35KernelTmaWarpSpecializedCooperativeEEENS5_IJNSA_ILi128EEESH_NSA_ILi64EEEEEENS_6half_tENS5_IJSD_llEEESK_NS5_IJlSD_lEEENS4_8TiledMMAINS4_8MMA_AtomIJNS4_4SM904GMMA26MMA_64x128x16_F32F16F16_SSILNSQ_5MajorE1ELSS_0ELNSQ_7ScaleInE1ELST_1EEEEEENS4_6LayoutINS5_IJSC_SD_SD_EEENS5_IJSD_NSA_ILi0EEESY_EEEEENS5_IJNS4_10UnderscoreES11_S11_EEEEENS4_23SM90_TMA_LOAD_MULTICASTENS4_14ComposedLayoutINS4_7SwizzleILi3ELi4ELi3EEENS4_18smem_ptr_flag_bitsILi16EEENSW_INS5_IJSI_NSA_ILi8EEEEEENS5_IJSD_SI_EEEEEEEvNS4_8identityES14_NS15_IS17_S19_NSW_INS5_IJS1A_SI_EEENS5_IJSI_SD_EEEEEEEvS1F_EENS_8epilogue10collective6detail29Sm90TmaWarpSpecializedAdapterINS1M_15DefaultEpilogueISK_SM_SM_NS1L_6thread17LinearCombinationISK_Li1EffLNS1Q_9ScaleType4KindE0ELNS_15FloatRoundStyleE2ESK_EENS1_15EpilogueDefaultEEEEEvvEEEEvNT_6ParamsE:
        .type           _ZN7cutlass13device_kernelINS_4gemm6kernel13GemmUniversalIN4cute5tupleIJiiiiEEENS1_10collective13CollectiveMmaINS1_34MainloopSm90TmaGmmaWarpSpecializedILi7ENS5_IJNS4_1CILi4EEENSA_ILi2EEENSA_ILi1EEEEEENS1_35KernelTmaWarpSpecializedCooperativeEEENS5_IJNSA_ILi128EEESH_NSA_ILi64EEEEEENS_6half_tENS5_IJSD_llEEESK_NS5_IJlSD_lEEENS4_8TiledMMAINS4_8MMA_AtomIJNS4_4SM904GMMA26MMA_64x128x16_F32F16F16_SSILNSQ_5MajorE1ELSS_0ELNSQ_7ScaleInE1ELST_1EEEEEENS4_6LayoutINS5_IJSC_SD_SD_EEENS5_IJSD_NSA_ILi0EEESY_EEEEENS5_IJNS4_10UnderscoreES11_S11_EEEEENS4_23SM90_TMA_LOAD_MULTICASTENS4_14ComposedLayoutINS4_7SwizzleILi3ELi4ELi3EEENS4_18smem_ptr_flag_bitsILi16EEENSW_INS5_IJSI_NSA_ILi8EEEEEENS5_IJSD_SI_EEEEEEEvNS4_8identityES14_NS15_IS17_S19_NSW_INS5_IJS1A_SI_EEENS5_IJSI_SD_EEEEEEEvS1F_EENS_8epilogue10collective6detail29Sm90TmaWarpSpecializedAdapterINS1M_15DefaultEpilogueISK_SM_SM_NS1L_6thread17LinearCombinationISK_Li1EffLNS1Q_9ScaleType4KindE0ELNS_15FloatRoundStyleE2ESK_EENS1_15EpilogueDefaultEEEEEvvEEEEvNT_6ParamsE,@function
        .size           _ZN7cutlass13device_kernelINS_4gemm6kernel13GemmUniversalIN4cute5tupleIJiiiiEEENS1_10collective13CollectiveMmaINS1_34MainloopSm90TmaGmmaWarpSpecializedILi7ENS5_IJNS4_1CILi4EEENSA_ILi2EEENSA_ILi1EEEEEENS1_35KernelTmaWarpSpecializedCooperativeEEENS5_IJNSA_ILi128EEESH_NSA_ILi64EEEEEENS_6half_tENS5_IJSD_llEEESK_NS5_IJlSD_lEEENS4_8TiledMMAINS4_8MMA_AtomIJNS4_4SM904GMMA26MMA_64x128x16_F32F16F16_SSILNSQ_5MajorE1ELSS_0ELNSQ_7ScaleInE1ELST_1EEEEEENS4_6LayoutINS5_IJSC_SD_SD_EEENS5_IJSD_NSA_ILi0EEESY_EEEEENS5_IJNS4_10UnderscoreES11_S11_EEEEENS4_23SM90_TMA_LOAD_MULTICASTENS4_14ComposedLayoutINS4_7SwizzleILi3ELi4ELi3EEENS4_18smem_ptr_flag_bitsILi16EEENSW_INS5_IJSI_NSA_ILi8EEEEEENS5_IJSD_SI_EEEEEEEvNS4_8identityES14_NS15_IS17_S19_NSW_INS5_IJS1A_SI_EEENS5_IJSI_SD_EEEEEEEvS1F_EENS_8epilogue10collective6detail29Sm90TmaWarpSpecializedAdapterINS1M_15DefaultEpilogueISK_SM_SM_NS1L_6thread17LinearCombinationISK_Li1EffLNS1Q_9ScaleType4KindE0ELNS_15FloatRoundStyleE2ESK_EENS1_15EpilogueDefaultEEEEEvvEEEEvNT_6ParamsE,(.L_x_205 - _ZN7cutlass13device_kernelINS_4gemm6kernel13GemmUniversalIN4cute5tupleIJiiiiEEENS1_10collective13CollectiveMmaINS1_34MainloopSm90TmaGmmaWarpSpecializedILi7ENS5_IJNS4_1CILi4EEENSA_ILi2EEENSA_ILi1EEEEEENS1_35KernelTmaWarpSpecializedCooperativeEEENS5_IJNSA_ILi128EEESH_NSA_ILi64EEEEEENS_6half_tENS5_IJSD_llEEESK_NS5_IJlSD_lEEENS4_8TiledMMAINS4_8MMA_AtomIJNS4_4SM904GMMA26MMA_64x128x16_F32F16F16_SSILNSQ_5MajorE1ELSS_0ELNSQ_7ScaleInE1ELST_1EEEEEENS4_6LayoutINS5_IJSC_SD_SD_EEENS5_IJSD_NSA_ILi0EEESY_EEEEENS5_IJNS4_10UnderscoreES11_S11_EEEEENS4_23SM90_TMA_LOAD_MULTICASTENS4_14ComposedLayoutINS4_7SwizzleILi3ELi4ELi3EEENS4_18smem_ptr_flag_bitsILi16EEENSW_INS5_IJSI_NSA_ILi8EEEEEENS5_IJSD_SI_EEEEEEEvNS4_8identityES14_NS15_IS17_S19_NSW_INS5_IJS1A_SI_EEENS5_IJSI_SD_EEEEEEEvS1F_EENS_8epilogue10collective6detail29Sm90TmaWarpSpecializedAdapterINS1M_15DefaultEpilogueISK_SM_SM_NS1L_6thread17LinearCombinationISK_Li1EffLNS1Q_9ScaleType4KindE0ELNS_15FloatRoundStyleE2ESK_EENS1_15EpilogueDefaultEEEEEvvEEEEvNT_6ParamsE)
        .other          _ZN7cutlass13device_kernelINS_4gemm6kernel13GemmUniversalIN4cute5tupleIJiiiiEEENS1_10collective13CollectiveMmaINS1_34MainloopSm90TmaGmmaWarpSpecializedILi7ENS5_IJNS4_1CILi4EEENSA_ILi2EEENSA_ILi1EEEEEENS1_35KernelTmaWarpSpecializedCooperativeEEENS5_IJNSA_ILi128EEESH_NSA_ILi64EEEEEENS_6half_tENS5_IJSD_llEEESK_NS5_IJlSD_lEEENS4_8TiledMMAINS4_8MMA_AtomIJNS4_4SM904GMMA26MMA_64x128x16_F32F16F16_SSILNSQ_5MajorE1ELSS_0ELNSQ_7ScaleInE1ELST_1EEEEEENS4_6LayoutINS5_IJSC_SD_SD_EEENS5_IJSD_NSA_ILi0EEESY_EEEEENS5_IJNS4_10UnderscoreES11_S11_EEEEENS4_23SM90_TMA_LOAD_MULTICASTENS4_14ComposedLayoutINS4_7SwizzleILi3ELi4ELi3EEENS4_18smem_ptr_flag_bitsILi16EEENSW_INS5_IJSI_NSA_ILi8EEEEEENS5_IJSD_SI_EEEEEEEvNS4_8identityES14_NS15_IS17_S19_NSW_INS5_IJS1A_SI_EEENS5_IJSI_SD_EEEEEEEvS1F_EENS_8epilogue10collective6detail29Sm90TmaWarpSpecializedAdapterINS1M_15DefaultEpilogueISK_SM_SM_NS1L_6thread17LinearCombinationISK_Li1EffLNS1Q_9ScaleType4KindE0ELNS_15FloatRoundStyleE2ESK_EENS1_15EpilogueDefaultEEEEEvvEEEEvNT_6ParamsE,@"STO_CUDA_ENTRY STV_DEFAULT"
_ZN7cutlass13device_kernelINS_4gemm6kernel13GemmUniversalIN4cute5tupleIJiiiiEEENS1_10collective13CollectiveMmaINS1_34MainloopSm90TmaGmmaWarpSpecializedILi7ENS5_IJNS4_1CILi4EEENSA_ILi2EEENSA_ILi1EEEEEENS1_35KernelTmaWarpSpecializedCooperativeEEENS5_IJNSA_ILi128EEESH_NSA_ILi64EEEEEENS_6half_tENS5_IJSD_llEEESK_NS5_IJlSD_lEEENS4_8TiledMMAINS4_8MMA_AtomIJNS4_4SM904GMMA26MMA_64x128x16_F32F16F16_SSILNSQ_5MajorE1ELSS_0ELNSQ_7ScaleInE1ELST_1EEEEEENS4_6LayoutINS5_IJSC_SD_SD_EEENS5_IJSD_NSA_ILi0EEESY_EEEEENS5_IJNS4_10UnderscoreES11_S11_EEEEENS4_23SM90_TMA_LOAD_MULTICASTENS4_14ComposedLayoutINS4_7SwizzleILi3ELi4ELi3EEENS4_18smem_ptr_flag_bitsILi16EEENSW_INS5_IJSI_NSA_ILi8EEEEEENS5_IJSD_SI_EEEEEEEvNS4_8identityES14_NS15_IS17_S19_NSW_INS5_IJS1A_SI_EEENS5_IJSI_SD_EEEEEEEvS1F_EENS_8epilogue10collective6detail29Sm90TmaWarpSpecializedAdapterINS1M_15DefaultEpilogueISK_SM_SM_NS1L_6thread17LinearCombinationISK_Li1EffLNS1Q_9ScaleType4KindE0ELNS_15FloatRoundStyleE2ESK_EENS1_15EpilogueDefaultEEEEEvvEEEEvNT_6ParamsE:
[----:B------:R-:W0:Y:S01]  /*0000*/  LDC R1, c[0x0][0x28] ;  /* 0x00000a00ff017b82 */ /* 0x000e220000000800 */
[----:B------:R-:W1:Y:S01]  /*0010*/  S2R R95, SR_TID.X ;  /* 0x00000000005f7919 */ /* 0x000e620000002100 */
[----:B------:R-:W-:Y:S01]  /*0020*/  ELECT P0, URZ, PT ;  /* 0x00000000003f782f */ /* 0x000fe20003800000 */
[----:B------:R-:W-:Y:S01]  /*0030*/  BSSY B0, `(.L_x_0) ;  /* 0x000000f000007945 */ /* 0x000fe20003800000 */
[--C-:B-1----:R-:W-:Y:S02]  /*0040*/  SHF.R.U32.HI R0, RZ, 0x5, R95.reuse ;  /* 0x00000005ff007819 */ /* 0x102fe4000001165f */
[----:B------:R-:W-:-:S03]  /*0050*/  SHF.R.U32.HI R7, RZ, 0x7, R95 ;  /* 0x00000007ff077819 */ /* 0x000fc6000001165f */
[----:B------:R-:W1:Y:S04]  /*0060*/  SHFL.IDX PT, R3, R0, RZ, 0x1f ;  /* 0x00001fff00037589 */ /* 0x000e6800000e0000 */
[----:B------:R2:W3:Y:S01]  /*0070*/  SHFL.IDX PT, R2, R7, RZ, 0x1f ;  /* 0x00001fff07027589 */ /* 0x0004e200000e0000 */
[----:B-1----:R-:W-:-:S13]  /*0080*/  ISETP.NE.OR P0, PT, R3, RZ, !P0 ;  /* 0x000000ff0300720c */ /* 0x002fda0004705670 */
[----:B0-23--:R-:W-:Y:S05]  /*0090*/  @P0 BRA `(.L_x_1) ;  /* 0x0000000000200947 */ /* 0x00dfea0003800000 */
[----:B------:R-:W-:Y:S02]  /*00a0*/  ULDC.64 UR4, c[0x0][0x198] ;  /* 0x0000660000047ab9 */ /* 0x000fe40000000a00 */
[----:B------:R-:W-:Y:S02]  /*00b0*/  UIADD3 UR6, UP0, UR4, 0xf0, URZ ;  /* 0x000000f004067890 */ /* 0x000fe4000ff1e03f */
[----:B------:R-:W-:Y:S02]  /*00c0*/  UIADD3 UR4, UP1, UR4, 0x1f0, URZ ;  /* 0x000001f004047890 */ /* 0x000fe4000ff3e03f */
[----:B------:R-:W-:Y:S02]  /*00d0*/  UIADD3.X UR7, URZ, UR5, URZ, UP0, !UPT ;  /* 0x000000053f077290 */ /* 0x000fe400087fe43f */
[----:B------:R-:W-:-:S07]  /*00e0*/  UIADD3.X UR5, URZ, UR5, URZ, UP1, !UPT ;  /* 0x000000053f057290 */ /* 0x000fce0008ffe43f */
[----:B------:R0:W-:Y:S02]  /*00f0*/  UTMACCTL.PF [UR6] ;  /* 0x00000000060079b9 */ /* 0x0001e40008040000 */
[----:B------:R0:W-:Y:S02]  /*0100*/  UTMACCTL.PF [UR4] ;  /* 0x00000000040079b9 */ /* 0x0001e40008040000 */
[----:B0-----:R-:W-:Y:S01]  /*0110*/  NOP ;  /* 0x0000000000007918 */ /* 0x001fe20000000000 */
.L_x_1:
[----:B------:R-:W-:Y:S05]  /*0120*/  BSYNC B0 ;  /* 0x0000000000007941 */ /* 0x000fea0003800000 */
.L_x_0:
[----:B------:R-:W0:Y:S01]  /*0130*/  SHFL.IDX PT, R5, R0, RZ, 0x1f ;  /* 0x00001fff00057589 */ /* 0x000e2200000e0000 */
[----:B------:R-:W-:-:S04]  /*0140*/  SHF.R.S32.HI R4, RZ, 0x1f, R95 ;  /* 0x0000001fff047819 */ /* 0x000fc8000001145f */
[----:B------:R-:W-:Y:S02]  /*0150*/  LEA.HI R4, R4, R95, RZ, 0x7 ;  /* 0x0000005f04047211 */ /* 0x000fe400078f38ff */
[----:B0-----:R-:W-:-:S13]  /*0160*/  ISETP.NE.AND P0, PT, R5, RZ, PT ;  /* 0x000000ff0500720c */ /* 0x001fda0003f05270 */
[----:B------:R-:W-:Y:S05]  /*0170*/  @P0 BRA `(.L_x_2) ;  /* 0x0000000000700947 */ /* 0x000fea0003800000 */
[----:B------:R-:W0:Y:S01]  /*0180*/  S2UR UR8, SR_CgaCtaId ;  /* 0x00000000000879c3 */ /* 0x000e220000008800 */
[----:B------:R-:W-:Y:S01]  /*0190*/  UMOV UR4, 0x400 ;  /* 0x0000040000047882 */ /* 0x000fe20000000000 */
[----:B------:R-:W-:Y:S01]  /*01a0*/  UMOV UR5, 0x1 ;  /* 0x0000000100057882 */ /* 0x000fe20000000000 */
[----:B------:R-:W-:Y:S01]  /*01b0*/  UMOV UR6, 0xa ;  /* 0x0000000a00067882 */ /* 0x000fe20000000000 */
[----:B------:R-:W-:Y:S01]  /*01c0*/  ELECT P0, URZ, PT ;  /* 0x00000000003f782f */ /* 0x000fe20003800000 */
[----:B------:R-:W-:-:S04]  /*01d0*/  UIADD3 UR6, -UR6, 0x100000, URZ ;  /* 0x0010000006067890 */ /* 0x000fc8000fffe13f */
[----:B------:R-:W-:Y:S02]  /*01e0*/  USHF.L.U32 UR7, UR6, 0xb, URZ ;  /* 0x0000000b06077899 */ /* 0x000fe4000800063f */
[----:B------:R-:W-:Y:S02]  /*01f0*/  USHF.L.U32 UR6, UR6, 0x1, URZ ;  /* 0x0000000106067899 */ /* 0x000fe4000800063f */
[----:B0-----:R-:W-:Y:S02]  /*0200*/  ULEA UR8, UR8, UR4, 0x18 ;  /* 0x0000000408087291 */ /* 0x001fe4000f8ec03f */
[----:B------:R-:W-:-:S04]  /*0210*/  UIADD3 UR4, -UR5, 0x100000, URZ ;  /* 0x0010000005047890 */ /* 0x000fc8000fffe13f */
[----:B------:R-:W-:Y:S02]  /*0220*/  USHF.L.U32 UR5, UR4, 0xb, URZ ;  /* 0x0000000b04057899 */ /* 0x000fe4000800063f */
[----:B------:R-:W-:Y:S01]  /*0230*/  USHF.L.U32 UR4, UR4, 0x1, URZ ;  /* 0x0000000104047899 */ /* 0x000fe2000800063f */
[----:B------:R-:W0:Y:S11]  /*0240*/  FENCE.VIEW.ASYNC.S ;  /* 0x00000000000073c6 */ /* 0x000e360000000000 */
[----:B0-----:R0:W1:Y:S01]  /*0250*/  SYNCS.EXCH.64 URZ, [UR8], UR4 ;  /* 0x00000004083f75b2 */ /* 0x0010620008000100 */
[----:B------:R0:W2:Y:S01]  /*0260*/  SYNCS.EXCH.64 URZ, [UR8+0x38], UR6 ;  /* 0x00003806083f75b2 */ /* 0x0000a20008000100 */
[----:B------:R0:W3:Y:S01]  /*0270*/  SYNCS.EXCH.64 URZ, [UR8+0x8], UR4 ;  /* 0x00000804083f75b2 */ /* 0x0000e20008000100 */
[----:B------:R0:W4:Y:S01]  /*0280*/  SYNCS.EXCH.64 URZ, [UR8+0x40], UR6 ;  /* 0x00004006083f75b2 */ /* 0x0001220008000100 */
[----:B------:R0:W0:Y:S01]  /*0290*/  SYNCS.EXCH.64 URZ, [UR8+0x10], UR4 ;  /* 0x00001004083f75b2 */ /* 0x0000220008000100 */
        /* <DEDUP_REMOVED lines=9> */
[----:B------:R-:W-:Y:S01]  /*0330*/  NOP ;  /* 0x0000000000007918 */ /* 0x000fe20000000000 */
.L_x_2:
[----:B0-----:R-:W0:Y:S01]  /*0340*/  S2UR UR8, SR_CTAID.X ;  /* 0x00000000000879c3 */ /* 0x001e220000002500 */
[----:B------:R-:W-:Y:S01]  /*0350*/  LOP3.LUT R4, R4, 0xffffff80, RZ, 0xc0, !PT ;  /* 0xffffff8004047812 */ /* 0x000fe200078ec0ff */
[----:B------:R-:W5:Y:S01]  /*0360*/  SHFL.IDX PT, R0, R0, RZ, 0x1f ;  /* 0x00001fff00007589 */ /* 0x000f6200000e0000 */
[----:B------:R-:W-:Y:S01]  /*0370*/  SHF.R.S32.HI R10, RZ, 0x1f, R5 ;  /* 0x0000001fff0a7819 */ /* 0x000fe20000011405 */
[----:B------:R-:W-:Y:S01]  /*0380*/  ULDC UR4, c[0x0][0x150] ;  /* 0x0000540000047ab9 */ /* 0x000fe20000000800 */
[----:B------:R-:W-:Y:S01]  /*0390*/  ELECT P0, URZ, PT ;  /* 0x00000000003f782f */ /* 0x000fe20003800000 */
[----:B------:R-:W-:Y:S01]  /*03a0*/  IMAD.IADD R8, R95, 0x1, -R4 ;  /* 0x000000015f087824 */ /* 0x000fe200078e0a04 */
[----:B------:R-:W-:Y:S01]  /*03b0*/  LEA.HI R10, R10, R5, RZ, 0x2 ;  /* 0x000000050a0a7211 */ /* 0x000fe200078f10ff */
[----:B------:R-:W1:Y:S01]  /*03c0*/  S2R R4, SR_CTAID.Y ;  /* 0x0000000000047919 */ /* 0x000e620000002600 */
[----:B------:R-:W2:Y:S01]  /*03d0*/  LDC R12, c[0x0][0x144] ;  /* 0x00005100ff0c7b82 */ /* 0x000ea20000000800 */
[----:B------:R-:W-:Y:S01]  /*03e0*/  NOP ;  /* 0x0000000000007918 */ /* 0x000fe20000000000 */
[----:B------:R-:W-:Y:S01]  /*03f0*/  SHF.R.S32.HI R9, RZ, 0x1f, R8 ;  /* 0x0000001fff097819 */ /* 0x000fe20000011408 */
[----:B------:R-:W-:Y:S01]  /*0400*/  NOP ;  /* 0x0000000000007918 */ /* 0x000fe20000000000 */
[----:B------:R-:W-:Y:S01]  /*0410*/  LOP3.LUT R10, R10, 0x3ffffffc, RZ, 0xc0, !PT ;  /* 0x3ffffffc0a0a7812 */ /* 0x000fe200078ec0ff */
[----:B------:R-:W-:Y:S01]  /*0420*/  IMAD.MOV.U32 R22, RZ, RZ, 0x1 ;  /* 0x00000001ff167424 */ /* 0x000fe200078e00ff */
[----:B------:R-:W-:-:S02]  /*0430*/  LEA.HI R9, R9, R8, RZ, 0x3 ;  /* 0x0000000809097211 */ /* 0x000fc400078f18ff */
[----:B------:R-:W3:Y:S01]  /*0440*/  LDC R13, c[0x0][0x140] ;  /* 0x00005000ff0d7b82 */ /* 0x000ee20000000800 */
[----:B------:R-:W-:Y:S01]  /*0450*/  IMAD.IADD R10, R5, 0x1, -R10 ;  /* 0x00000001050a7824 */ /* 0x000fe200078e0a0a */
[--C-:B------:R-:W-:Y:S02]  /*0460*/  SHF.R.S32.HI R6, RZ, 0x3, R9.reuse ;  /* 0x00000003ff067819 */ /* 0x100fe40000011409 */
[----:B------:R-:W-:Y:S02]  /*0470*/  SHF.R.S32.HI R9, RZ, 0x1f, R9 ;  /* 0x0000001fff097819 */ /* 0x000fe40000011409 */
[----:B------:R-:W-:Y:S02]  /*0480*/  ISETP.NE.AND P3, PT, R2, RZ, PT ;  /* 0x000000ff0200720c */ /* 0x000fe40003f65270 */
[----:B0-----:R-:W-:Y:S02]  /*0490*/  I2FP.F32.U32 R11, UR8 ;  /* 0x00000008000b7c45 */ /* 0x001fe40008201000 */
[----:B------:R-:W-:-:S02]  /*04a0*/  LEA.HI R9, R9, R6, RZ, 0x2 ;  /* 0x0000000609097211 */ /* 0x000fc400078f10ff */
[----:B-----5:R-:W-:Y:S01]  /*04b0*/  ISETP.NE.OR P0, PT, R0, RZ, !P0 ;  /* 0x000000ff0000720c */ /* 0x020fe20004705670 */
[----:B------:R-:W-:Y:S01]  /*04c0*/  FMUL R11, R11, UR4 ;  /* 0x000000040b0b7c20 */ /* 0x000fe20008400000 */
[----:B------:R-:W-:Y:S01]  /*04d0*/  LOP3.LUT R9, R9, 0xfffffffc, RZ, 0xc0, !PT ;  /* 0xfffffffc09097812 */ /* 0x000fe200078ec0ff */
[----:B------:R-:W-:Y:S01]  /*04e0*/  ULDC UR4, c[0x0][0x154] ;  /* 0x0000550000047ab9 */ /* 0x000fe20000000800 */
[----:B------:R-:W-:-:S03]  /*04f0*/  SHF.R.S32.HI R0, RZ, 0x1f, R3 ;  /* 0x0000001fff007819 */ /* 0x000fc60000011403 */
[----:B------:R-:W0:Y:S01]  /*0500*/  F2I.U32.TRUNC.NTZ R11, R11 ;  /* 0x0000000b000b7305 */ /* 0x000e22000020f000 */
[----:B------:R-:W-:Y:S01]  /*0510*/  IMAD.IADD R9, R6, 0x1, -R9 ;  /* 0x0000000106097824 */ /* 0x000fe200078e0a09 */
[----:B------:R-:W-:-:S03]  /*0520*/  LEA.HI R0, R0, R3, RZ, 0x2 ;  /* 0x0000000300007211 */ /* 0x000fc600078f10ff */
[----:B------:R-:W-:Y:S01]  /*0530*/  IMAD R10, R10, 0x4, R9 ;  /* 0x000000040a0a7824 */ /* 0x000fe200078e0209 */
[----:B------:R-:W-:Y:S01]  /*0540*/  VOTEU.ALL UP0, P0 ;  /* 0x00000000003f7886 */ /* 0x000fe20000000000 */
[----:B------:R-:W-:Y:S01]  /*0550*/  LOP3.LUT R0, R0, 0xfffffffc, RZ, 0xc0, !PT ;  /* 0xfffffffc00007812 */ /* 0x000fe200078ec0ff */
[----:B------:R-:W-:Y:S01]  /*0560*/  VOTEU.ALL UP1, P0 ;  /* 0x00000000003f7886 */ /* 0x000fe20000020000 */
[C---:B------:R-:W-:Y:S01]  /*0570*/  IMAD.SHL.U32 R19, R10.reuse, 0x4, RZ ;  /* 0x000000040a137824 */ /* 0x040fe200078e00ff */
[----:B------:R-:W-:Y:S01]  /*0580*/  SHF.R.S32.HI R9, RZ, 0x1f, R10 ;  /* 0x0000001fff097819 */ /* 0x000fe2000001140a */
[----:B------:R-:W5:Y:S01]  /*0590*/  @!UP0 S2UR UR7, SR_CgaCtaId ;  /* 0x00000000000789c3 */ /* 0x000f620000008800 */
[----:B------:R-:W-:Y:S01]  /*05a0*/  IMAD.IADD R3, R3, 0x1, -R0 ;  /* 0x0000000103037824 */ /* 0x000fe200078e0a00 */
[----:B------:R-:W-:Y:S01]  /*05b0*/  @!UP0 UMOV UR6, 0x400 ;  /* 0x0000040000068882 */ /* 0x000fe20000000000 */
[----:B------:R-:W-:Y:S01]  /*05c0*/  LEA.HI R9, R9, R10, RZ, 0x2 ;  /* 0x0000000a09097211 */ /* 0x000fe200078f10ff */
[----:B0-----:R-:W-:Y:S01]  /*05d0*/  IMAD.MOV R15, RZ, RZ, -R11 ;  /* 0x000000ffff0f7224 */ /* 0x001fe200078e0a0b */
[----:B------:R-:W-:-:S02]  /*05e0*/  LOP3.LUT R19, R10, 0xc, R19, 0x78, !PT ;  /* 0x0000000c0a137812 */ /* 0x000fc400078e7813 */
[----:B------:R-:W-:Y:S01]  /*05f0*/  LOP3.LUT R11, R9, 0xfffffffc, RZ, 0xc0, !PT ;  /* 0xfffffffc090b7812 */ /* 0x000fe200078ec0ff */
[----:B--2---:R-:W-:Y:S01]  /*0600*/  IMAD R6, R12, R15, UR8 ;  /* 0x000000080c067e24 */ /* 0x004fe2000f8e020f */
[----:B-1----:R-:W-:Y:S01]  /*0610*/  I2FP.F32.U32 R12, R4 ;  /* 0x00000004000c7245 */ /* 0x002fe20000201000 */
[----:B------:R-:W0:Y:S01]  /*0620*/  LDC R9, c[0x0][0x148] ;  /* 0x00005200ff097b82 */ /* 0x000e220000000800 */
[----:B------:R-:W-:Y:S01]  /*0630*/  ISETP.NE.AND P1, PT, R3, 0x3, PT ;  /* 0x000000030300780c */ /* 0x000fe20003f25270 */
[----:B------:R-:W-:Y:S01]  /*0640*/  IMAD.IADD R11, R10, 0x1, -R11 ;  /* 0x000000010a0b7824 */ /* 0x000fe200078e0a0b */
[----:B---3--:R-:W-:Y:S01]  /*0650*/  ISETP.EQ.U32.AND P2, PT, R13, 0x1, PT ;  /* 0x000000010d00780c */ /* 0x008fe20003f42070 */
[----:B------:R-:W-:Y:S01]  /*0660*/  FMUL R12, R12, UR4 ;  /* 0x000000040c0c7c20 */ /* 0x000fe20008400000 */
[----:B------:R-:W-:Y:S01]  /*0670*/  UMOV UR4, 0x20 ;  /* 0x0000002000047882 */ /* 0x000fe20000000000 */
[----:B------:R-:W-:Y:S01]  /*0680*/  ISETP.EQ.OR P1, PT, R3, RZ, !P1 ;  /* 0x000000ff0300720c */ /* 0x000fe20004f22670 */
[----:B------:R-:W-:-:S04]  /*0690*/  @!UP0 UIADD3 UR4, -UR4, 0x100000, URZ ;  /* 0x0010000004048890 */ /* 0x000fc8000fffe13f */
[----:B------:R-:W-:Y:S02]  /*06a0*/  @!UP0 USHF.L.U32 UR5, UR4, 0xb, URZ ;  /* 0x0000000b04058899 */ /* 0x000fe4000800063f */
[----:B------:R-:W-:Y:S01]  /*06b0*/  @!UP0 USHF.L.U32 UR4, UR4, 0x1, URZ ;  /* 0x0000000104048899 */ /* 0x000fe2000800063f */
[----:B------:R-:W-:Y:S01]  /*06c0*/  ISETP.NE.AND P4, PT, R11, R6, PT ;  /* 0x000000060b00720c */ /* 0x000fe20003f85270 */
[----:B------:R-:W1:Y:S01]  /*06d0*/  F2I.U32.TRUNC.NTZ R12, R12 ;  /* 0x0000000c000c7305 */ /* 0x000e62000020f000 */
[----:B------:R-:W-:Y:S01]  /*06e0*/  ISETP.EQ.AND P1, PT, R2, RZ, P1 ;  /* 0x000000ff0200720c */ /* 0x000fe20000f22270 */
[----:B-----5:R-:W-:-:S03]  /*06f0*/  @!UP0 ULEA UR6, UR7, UR6, 0x18 ;  /* 0x0000000607068291 */ /* 0x020fc6000f8ec03f */
[----:B------:R-:W-:Y:S01]  /*0700*/  SEL R18, RZ, 0x1, !P1 ;  /* 0x00000001ff127807 */ /* 0x000fe20004800000 */
[----:B------:R-:W-:Y:S01]  /*0710*/  VOTEU.ALL UP0, P0 ;  /* 0x00000000003f7886 */ /* 0x000fe20000000000 */
[----:B------:R-:W-:Y:S01]  /*0720*/  LOP3.LUT P0, RZ, R8, 0x7, RZ, 0xc0, !PT ;  /* 0x0000000708ff7812 */ /* 0x000fe2000780c0ff */
[----:B------:R-:W-:-:S04]  /*0730*/  VIADD R8, R2, 0xffffffff ;  /* 0xffffffff02087836 */ /* 0x000fc80000000000 */
[----:B------:R-:W-:Y:S02]  /*0740*/  @P4 SHF.R.S32.HI R0, RZ, 0x1f, R19 ;  /* 0x0000001fff004819 */ /* 0x000fe40000011413 */
[----:B------:R-:W-:Y:S01]  /*0750*/  ISETP.LT.U32.AND P0, PT, R19, 0x8, !P0 ;  /* 0x000000081300780c */ /* 0x000fe20004701070 */
[----:B-1----:R-:W-:Y:S01]  /*0760*/  IMAD.MOV R23, RZ, RZ, -R12 ;  /* 0x000000ffff177224 */ /* 0x002fe200078e0a0c */
[----:B------:R-:W-:Y:S01]  /*0770*/  @P4 LEA.HI R0, R0, R19, RZ, 0x2 ;  /* 0x0000001300004211 */ /* 0x000fe200078f10ff */
[----:B------:R-:W1:Y:S02]  /*0780*/  FENCE.VIEW.ASYNC.S ;  /* 0x00000000000073c6 */ /* 0x000e640000000000 */
[----:B-1----:R1:W2:Y:S01]  /*0790*/  @!UP0 SYNCS.EXCH.64 URZ, [UR6+0x80], UR4 ;  /* 0x00008004063f85b2 */ /* 0x0022a20008000100 */
[----:B------:R-:W-:Y:S01]  /*07a0*/  ISETP.GE.U32.AND P6, PT, R8, 0x2, PT ;  /* 0x000000020800780c */ /* 0x000fe20003fc6070 */
[----:B0-----:R-:W-:Y:S01]  /*07b0*/  IMAD R11, R9, R23, R4 ;  /* 0x00000017090b7224 */ /* 0x001fe200078e0204 */
[----:B------:R-:W-:-:S02]  /*07c0*/  @P4 SHF.R.S32.HI R0, RZ, 0x2, R0 ;  /* 0x00000002ff004819 */ /* 0x000fc40000011400 */
[----:B------:R-:W-:Y:S02]  /*07d0*/  SEL R18, R18, 0x2, P6 ;  /* 0x0000000212127807 */ /* 0x000fe40003000000 */
[----:B------:R-:W-:Y:S02]  /*07e0*/  @P4 ISETP.NE.AND P5, PT, R0, R11, PT ;  /* 0x0000000b0000420c */ /* 0x000fe40003fa5270 */
[----:B------:R-:W-:Y:S02]  /*07f0*/  SEL R11, RZ, 0x1, !P0 ;  /* 0x00000001ff0b7807 */ /* 0x000fe40004000000 */
[----:B------:R-:W-:Y:S02]  /*0800*/  @P4 SEL R22, RZ, 0x1, P5 ;  /* 0x00000001ff164807 */ /* 0x000fe40002800000 */
[----:B------:R-:W-:Y:S02]  /*0810*/  LOP3.LUT R0, R95, 0x7f, RZ, 0xc0, !PT ;  /* 0x0000007f5f007812 */ /* 0x000fe400078ec0ff */
[----:B------:R-:W-:Y:S01]  /*0820*/  LOP3.LUT R22, R22, R11, RZ, 0xc0, !PT ;  /* 0x0000000b16167212 */ /* 0x000fe200078ec0ff */
[----:B------:R1:W0:Y:S01]  /*0830*/  @!UP1 SYNCS.EXCH.64 URZ, [UR6+0x88], UR4 ;  /* 0x00008804063f95b2 */ /* 0x0002220008000100 */
[----:B------:R-:W-:Y:S01]  /*0840*/  NOP ;  /* 0x0000000000007918 */ /* 0x000fe20000000000 */
[----:B-12---:R-:W-:Y:S05]  /*0850*/  @!P2 BRA `(.L_x_3) ;  /* 0x000000000008a947 */ /* 0x006fea0003800000 */
[----:B0---4-:R-:W-:Y:S01]  /*0860*/  UCGABAR_ARV ;  /* 0x00000000000079c7 */ /* 0x011fe20008000000 */
[----:B------:R-:W-:Y:S05]  /*0870*/  BRA `(.L_x_4) ;  /* 0x0000000000047947 */ /* 0x000fea0003800000 */
.L_x_3:
[----:B0---4-:R-:W-:Y:S01]  /*0880*/  NOP ;  /* 0x0000000000007918 */ /* 0x011fe20000000000 */
.L_x_4:
[----:B------:R-:W0:Y:S01]  /*0890*/  LDC R2, c[0x0][0x65c] ;  /* 0x00019700ff027b82 */ /* 0x000e220000000800 */
[----:B------:R-:W-:Y:S02]  /*08a0*/  IMAD.U32 R10, RZ, RZ, UR8 ;  /* 0x00000008ff0a7e24 */ /* 0x000fe4000f8e00ff */
[----:B------:R-:W-:Y:S01]  /*08b0*/  IMAD.MOV.U32 R11, RZ, RZ, RZ ;  /* 0x000000ffff0b7224 */ /* 0x000fe200078e00ff */
[----:B0-----:R-:W-:-:S04]  /*08c0*/  ISETP.NE.AND P1, PT, R2, 0x1, PT ;  /* 0x000000010200780c */ /* 0x001fc80003f25270 */
[----:B------:R-:W-:-:S09]  /*08d0*/  P2R R5, PR, RZ, 0x2 ;  /* 0x00000002ff057803 */ /* 0x000fd20000000000 */
[----:B------:R-:W0:Y:S01]  /*08e0*/  @P1 LDC R17, c[0x0][0x10] ;  /* 0x00000400ff111b82 */ /* 0x000e220000000800 */
[----:B------:R-:W-:Y:S02]  /*08f0*/  @P1 IMAD.MOV.U32 R5, RZ, RZ, RZ ;  /* 0x000000ffff051224 */ /* 0x000fe400078e00ff */
[----:B------:R-:W-:-:S05]  /*0900*/  @P1 IMAD.MOV.U32 R15, RZ, RZ, RZ ;  /* 0x000000ffff0f1224 */ /* 0x000fca00078e00ff */
[----:B------:R-:W1:Y:S01]  /*0910*/  @!P1 LDC R13, c[0x0][0xc] ;  /* 0x00000300ff0d9b82 */ /* 0x000e620000000800 */
[----:B------:R-:W-:Y:S01]  /*0920*/  ULDC UR4, c[0x0][0xc] ;  /* 0x0000030000047ab9 */ /* 0x000fe20000000800 */
[----:B------:R-:W-:Y:S01]  /*0930*/  ULDC UR5, c[0x0][0x10] ;  /* 0x0000040000057ab9 */ /* 0x000fe20000000800 */
[----:B------:R-:W-:Y:S01]  /*0940*/  ULDC UR6, c[0x0][0x14] ;  /* 0x0000050000067ab9 */ /* 0x000fe20000000800 */
[----:B------:R-:W-:-:S04]  /*0950*/  UIMAD.WIDE.U32 UR4, UR4, UR5, URZ ;  /* 0x00000005040472a5 */ /* 0x000fc8000f8e003f */
[----:B------:R-:W-:Y:S02]  /*0960*/  UIMAD.WIDE.U32 UR36, UR4, UR6, URZ ;  /* 0x00000006042472a5 */ /* 0x000fe4000f8e003f */
[----:B------:R-:W-:-:S04]  /*0970*/  UIMAD UR42, UR5, UR6, URZ ;  /* 0x00000006052a72a4 */ /* 0x000fc8000f8e023f */
[----:B------:R-:W-:Y:S01]  /*0980*/  UIADD3 UR42, UR37, UR42, URZ ;  /* 0x0000002a252a7290 */ /* 0x000fe2000fffe03f */
[----:B0-----:R-:W-:-:S04]  /*0990*/  @P1 IMAD.WIDE.U32 R16, R17, UR8, R4 ;  /* 0x0000000811101c25 */ /* 0x001fc8000f8e0004 */
[----:B------:R-:W-:Y:S02]  /*09a0*/  @P1 IMAD.IADD R17, R17, 0x1, R15 ;  /* 0x0000000111111824 */ /* 0x000fe400078e020f */
[----:B-1----:R-:W-:-:S04]  /*09b0*/  @!P1 IMAD.WIDE.U32 R10, R4, R13, R10 ;  /* 0x0000000d040a9225 */ /* 0x002fc800078e000a */
[----:B------:R-:W-:Y:S02]  /*09c0*/  @!P1 IMAD.MOV.U32 R16, RZ, RZ, R10 ;  /* 0x000000ffff109224 */ /* 0x000fe400078e000a */
[----:B------:R-:W-:Y:S01]  /*09d0*/  @!P1 IMAD.MOV.U32 R17, RZ, RZ, R11 ;  /* 0x000000ffff119224 */ /* 0x000fe200078e000b */
[----:B------:R-:W-:Y:S06]  /*09e0*/  @!P2 BRA `(.L_x_5) ;  /* 0x00000000000ca947 */ /* 0x000fec0003800000 */
[----:B------:R-:W-:Y:S01]  /*09f0*/  UCGABAR_WAIT ;  /* 0x0000000000007dc7 */ /* 0x000fe20008000000 */
[----:B------:R-:W-:Y:S01]  /*0a00*/  CCTL.IVALL ;  /* 0x00000000ff00798f */ /* 0x000fe20002000000 */
[----:B------:R-:W-:Y:S05]  /*0a10*/  BRA `(.L_x_6) ;  /* 0x0000000000047947 */ /* 0x000fea0003800000 */
.L_x_5:
[----:B------:R-:W-:Y:S06]  /*0a20*/  BAR.SYNC.DEFER_BLOCKING 0x0 ;  /* 0x0000000000007b1d */ /* 0x000fec0000010000 */
.L_x_6:
[----:B------:R-:W-:Y:S05]  /*0a30*/  @!P3 BRA `(.L_x_7) ;  /* 0x0000005c00c0b947 */ /* 0x000fea0003800000 */
[----:B------:R-:W-:-:S13]  /*0a40*/  ISETP.GT.U32.AND P0, PT, R8, 0x1, PT ;  /* 0x000000010800780c */ /* 0x000fda0003f04070 */
[----:B------:R-:W-:Y:S05]  /*0a50*/  @P0 EXIT ;  /* 0x000000000000094d */ /* 0x000fea0003800000 */
[----:B------:R-:W-:Y:S01]  /*0a60*/  ULDC.64 UR4, c[0x0][0x650] ;  /* 0x0001940000047ab9 */ /* 0x000fe20000000a00 */
[----:B------:R-:W-:Y:S01]  /*0a70*/  PRMT R3, RZ, 0x7610, R3 ;  /* 0x00007610ff037816 */ /* 0x000fe20000000003 */
[----:B------:R-:W-:Y:S01]  /*0a80*/  IMAD.MOV.U32 R103, RZ, RZ, -0x1 ;  /* 0xffffffffff677424 */ /* 0x000fe200078e00ff */
[----:B------:R-:W-:Y:S01]  /*0a90*/  ISETP.GE.U32.AND P0, PT, R16, UR4, PT ;  /* 0x0000000410007c0c */ /* 0x000fe2000bf06070 */
[----:B------:R-:W-:Y:S02]  /*0aa0*/  IMAD.MOV.U32 R100, RZ, RZ, -0x1 ;  /* 0xffffffffff647424 */ /* 0x000fe400078e00ff */
[----:B------:R-:W-:Y:S01]  /*0ab0*/  IMAD.MOV.U32 R101, RZ, RZ, -0x1 ;  /* 0xffffffffff657424 */ /* 0x000fe200078e00ff */
[----:B------:R-:W-:-:S13]  /*0ac0*/  ISETP.GE.U32.AND.EX P0, PT, R17, UR5, PT, P0 ;  /* 0x0000000511007c0c */ /* 0x000fda000bf06100 */
[----:B------:R-:W-:Y:S05]  /*0ad0*/  @P0 BRA `(.L_x_8) ;  /* 0x0000000400280947 */ /* 0x000fea0003800000 */
[----:B------:R-:W0:Y:S01]  /*0ae0*/  LDC.64 R24, c[0x0][0x628] ;  /* 0x00018a00ff187b82 */ /* 0x000e220000000a00 */
[----:B------:R-:W-:Y:S02]  /*0af0*/  IMAD.MOV.U32 R10, RZ, RZ, R16 ;  /* 0x000000ffff0a7224 */ /* 0x000fe400078e0010 */
[----:B------:R-:W-:-:S05]  /*0b00*/  IMAD.MOV.U32 R11, RZ, RZ, R17 ;  /* 0x000000ffff0b7224 */ /* 0x000fca00078e0011 */
[----:B------:R-:W1:Y:S08]  /*0b10*/  LDC R8, c[0x0][0x630] ;  /* 0x00018c00ff087b82 */ /* 0x000e700000000800 */
[----:B------:R-:W2:Y:S01]  /*0b20*/  LDC.64 R26, c[0x0][0x620] ;  /* 0x00018800ff1a7b82 */ /* 0x000ea20000000a00 */
[----:B0-----:R-:W-:-:S04]  /*0b30*/  ISETP.NE.U32.AND P0, PT, R24, RZ, PT ;  /* 0x000000ff1800720c */ /* 0x001fc80003f05070 */
[----:B------:R-:W-:-:S13]  /*0b40*/  ISETP.NE.AND.EX P0, PT, R25, RZ, PT, P0 ;  /* 0x000000ff1900720c */ /* 0x000fda0003f05300 */
[----:B-12---:R-:W-:Y:S05]  /*0b50*/  @!P0 BRA `(.L_x_9) ;  /* 0x0000000000288947 */ /* 0x006fea0003800000 */
[----:B------:R-:W0:Y:S02]  /*0b60*/  LDC R3, c[0x0][0x634] ;  /* 0x00018d00ff037b82 */ /* 0x000e240000000800 */
[----:B0-----:R-:W-:-:S05]  /*0b70*/  IADD3 R3, P0, R16, R3, RZ ;  /* 0x0000000310037210 */ /* 0x001fca0007f1e0ff */
[----:B------:R-:W-:-:S04]  /*0b80*/  IMAD.X R21, RZ, RZ, R17, P0 ;  /* 0x000000ffff157224 */ /* 0x000fc800000e0611 */
[----:B------:R-:W-:-:S04]  /*0b90*/  IMAD.WIDE.U32 R10, R21, R24, RZ ;  /* 0x00000018150a7225 */ /* 0x000fc800078e00ff */
[----:B------:R-:W-:-:S04]  /*0ba0*/  IMAD.WIDE.U32 R12, P0, R3, R25, R10 ;  /* 0x00000019030c7225 */ /* 0x000fc8000780000a */
[----:B------:R-:W-:-:S04]  /*0bb0*/  IMAD.WIDE.U32 R10, R3, R24, RZ ;  /* 0x00000018030a7225 */ /* 0x000fc800078e00ff */
[----:B------:R-:W-:Y:S01]  /*0bc0*/  IMAD.X R15, RZ, RZ, RZ, P0 ;  /* 0x000000ffff0f7224 */ /* 0x000fe200000e06ff */
[----:B------:R-:W-:Y:S01]  /*0bd0*/  IADD3 RZ, P0, R11, R12, RZ ;  /* 0x0000000c0bff7210 */ /* 0x000fe20007f1e0ff */
[----:B------:R-:W-:-:S04]  /*0be0*/  IMAD.MOV.U32 R14, RZ, RZ, R13 ;  /* 0x000000ffff0e7224 */ /* 0x000fc800078e000d */
[----:B------:R-:W-:-:S08]  /*0bf0*/  IMAD.WIDE.U32.X R10, R21, R25, R14, P0 ;  /* 0x00000019150a7225 */ /* 0x000fd000000e040e */
.L_x_9:
[----:B------:R-:W0:Y:S01]  /*0c00*/  LDC.64 R30, c[0x0][0x640] ;  /* 0x00019000ff1e7b82 */ /* 0x000e220000000a00 */
[-CC-:B------:R-:W-:Y:S01]  /*0c10*/  SHF.R.U64 R101, R10, R8.reuse, R11.reuse ;  /* 0x000000080a657219 */ /* 0x180fe2000000120b */
[----:B------:R-:W-:Y:S01]  /*0c20*/  IMAD R29, R9, R23, R4 ;  /* 0x00000017091d7224 */ /* 0x000fe200078e0204 */
[----:B------:R-:W-:Y:S01]  /*0c30*/  SHF.R.U32.HI R3, RZ, R8, R11 ;  /* 0x00000008ff037219 */ /* 0x000fe2000001160b */
[----:B------:R-:W-:Y:S01]  /*0c40*/  IMAD.MOV.U32 R23, RZ, RZ, 0x1 ;  /* 0x00000001ff177424 */ /* 0x000fe200078e00ff */
[----:B------:R-:W-:-:S03]  /*0c50*/  IADD3 R5, P0, RZ, -R101, RZ ;  /* 0x80000065ff057210 */ /* 0x000fc60007f1e0ff */
[----:B------:R-:W1:Y:S02]  /*0c60*/  LDC R12, c[0x0][0x618] ;  /* 0x00018600ff0c7b82 */ /* 0x000e640000000800 */
[----:B------:R-:W-:Y:S02]  /*0c70*/  IMAD.X R3, RZ, RZ, ~R3, P0 ;  /* 0x000000ffff037224 */ /* 0x000fe400000e0e03 */
[----:B------:R-:W-:-:S04]  /*0c80*/  IMAD.WIDE.U32 R10, R5, R26, R16 ;  /* 0x0000001a050a7225 */ /* 0x000fc800078e0010 */
[----:B------:R-:W2:Y:S01]  /*0c90*/  LDC R20, c[0x0][0x608] ;  /* 0x00018200ff147b82 */ /* 0x000ea20000000800 */
[----:B------:R-:W-:Y:S02]  /*0ca0*/  IMAD R8, R3, R26, RZ ;  /* 0x0000001a03087224 */ /* 0x000fe400078e02ff */
[----:B------:R-:W-:Y:S02]  /*0cb0*/  IMAD.MOV.U32 R3, RZ, RZ, -0x1 ;  /* 0xffffffffff037424 */ /* 0x000fe400078e00ff */
[----:B------:R-:W-:-:S03]  /*0cc0*/  IMAD R5, R5, R27, R8 ;  /* 0x0000001b05057224 */ /* 0x000fc600078e0208 */
[----:B------:R-:W3:Y:S01]  /*0cd0*/  LDC R28, c[0x0][0x658] ;  /* 0x00019600ff1c7b82 */ /* 0x000ee20000000800 */
[----:B------:R-:W-:Y:S01]  /*0ce0*/  IMAD.IADD R5, R11, 0x1, R5 ;  /* 0x000000010b057824 */ /* 0x000fe200078e0205 */
[----:B0-----:R-:W-:-:S04]  /*0cf0*/  ISETP.NE.U32.AND P0, PT, R30, RZ, PT ;  /* 0x000000ff1e00720c */ /* 0x001fc80003f05070 */
[----:B------:R-:W-:Y:S02]  /*0d00*/  ISETP.NE.AND.EX P0, PT, R31, RZ, PT, P0 ;  /* 0x000000ff1f00720c */ /* 0x000fe40003f05300 */
[----:B------:R-:W0:Y:S01]  /*0d10*/  LDC R24, c[0x0][0x600] ;  /* 0x00018000ff187b82 */ /* 0x000e220000000800 */
[-CC-:B-1----:R-:W-:Y:S02]  /*0d20*/  SHF.R.U64 R14, R10, R12.reuse, R5.reuse ;  /* 0x0000000c0a0e7219 */ /* 0x182fe40000001205 */
[----:B------:R-:W-:-:S05]  /*0d30*/  SHF.R.U32.HI R5, RZ, R12, R5 ;  /* 0x0000000cff057219 */ /* 0x000fca0000011605 */
[----:B------:R-:W1:Y:S01]  /*0d40*/  LDC R15, c[0x0][0x648] ;  /* 0x00019200ff0f7b82 */ /* 0x000e620000000800 */
[-CC-:B--2---:R-:W-:Y:S02]  /*0d50*/  SHF.R.U64 R27, R14, R20.reuse, R5.reuse ;  /* 0x000000140e1b7219 */ /* 0x184fe40000001205 */
[----:B------:R-:W-:-:S05]  /*0d60*/  SHF.R.U32.HI R5, RZ, R20, R5 ;  /* 0x00000014ff057219 */ /* 0x000fca0000011605 */
[----:B------:R-:W2:Y:S01]  /*0d70*/  LDC R21, c[0x0][0x638] ;  /* 0x00018e00ff157b82 */ /* 0x000ea20000000800 */
[-CC-:B---3--:R-:W-:Y:S02]  /*0d80*/  SHF.R.U64 R20, R27, R28.reuse, R5.reuse ;  /* 0x0000001c1b147219 */ /* 0x188fe40000001205 */
[-C--:B------:R-:W-:Y:S02]  /*0d90*/  SHF.L.U32 R3, R3, R28.reuse, RZ ;  /* 0x0000001c03037219 */ /* 0x080fe400000006ff */
[----:B------:R-:W-:Y:S01]  /*0da0*/  SHF.R.U32.HI R5, RZ, R28, R5 ;  /* 0x0000001cff057219 */ /* 0x000fe20000011605 */
[----:B------:R-:W-:Y:S01]  /*0db0*/  IMAD.MOV.U32 R4, RZ, RZ, R20 ;  /* 0x000000ffff047224 */ /* 0x000fe200078e0014 */
[----:B------:R-:W-:Y:S01]  /*0dc0*/  LOP3.LUT R12, RZ, R3, RZ, 0x33, !PT ;  /* 0x00000003ff0c7212 */ /* 0x000fe200078e33ff */
[----:B------:R-:W3:Y:S01]  /*0dd0*/  LDC R25, c[0x0][0x610] ;  /* 0x00018400ff197b82 */ /* 0x000ee20000000800 */
[----:B------:R-:W-:Y:S05]  /*0de0*/  @!P0 BRA `(.L_x_10) ;  /* 0x0000000000288947 */ /* 0x000fea0003800000 */
[----:B------:R-:W4:Y:S02]  /*0df0*/  LDC R3, c[0x0][0x64c] ;  /* 0x00019300ff037b82 */ /* 0x000f240000000800 */
[----:B----4-:R-:W-:-:S05]  /*0e00*/  IADD3 R3, P0, R20, R3, RZ ;  /* 0x0000000314037210 */ /* 0x010fca0007f1e0ff */
        /* <DEDUP_REMOVED lines=8> */
.L_x_10:
[----:B-1----:R-:W-:Y:S01]  /*0e90*/  SHF.R.U64 R4, R4, R15, R5 ;  /* 0x0000000f04047219 */ /* 0x002fe20000001205 */
[----:B0-----:R-:W-:Y:S01]  /*0ea0*/  VIADD R5, R24, 0xffffffff ;  /* 0xffffffff18057836 */ /* 0x001fe20000000000 */
[----:B------:R-:W-:Y:S02]  /*0eb0*/  SHF.L.U32 R3, R23, R28, RZ ;  /* 0x0000001c17037219 */ /* 0x000fe400000006ff */
[----:B------:R-:W-:Y:S01]  /*0ec0*/  LOP3.LUT R12, R27, R12, RZ, 0xc0, !PT ;  /* 0x0000000c1b0c7212 */ /* 0x000fe200078ec0ff */
[----:B------:R-:W-:Y:S01]  /*0ed0*/  IMAD.MOV R8, RZ, RZ, -R4 ;  /* 0x000000ffff087224 */ /* 0x000fe200078e0a04 */
[----:B------:R-:W-:Y:S02]  /*0ee0*/  SEL R6, R6, R29, !P1 ;  /* 0x0000001d06067207 */ /* 0x000fe40004800000 */
[----:B------:R-:W-:Y:S01]  /*0ef0*/  LOP3.LUT R5, R14, R5, RZ, 0xc0, !PT ;  /* 0x000000050e057212 */ /* 0x000fe200078ec0ff */
[----:B------:R-:W-:Y:S02]  /*0f00*/  IMAD R9, R3, R4, R12 ;  /* 0x0000000403097224 */ /* 0x000fe400078e020c */
[----:B--2---:R-:W-:-:S02]  /*0f10*/  IMAD R3, R8, R21, R20 ;  /* 0x0000001508037224 */ /* 0x004fc400078e0214 */
[----:B---3--:R-:W-:Y:S02]  /*0f20*/  IMAD R6, R9, R25, R6 ;  /* 0x0000001909067224 */ /* 0x008fe400078e0206 */
[----:B------:R-:W-:Y:S02]  /*0f30*/  IMAD R103, R3, R24, R5 ;  /* 0x0000001803677224 */ /* 0x000fe400078e0205 */
[----:B------:R-:W-:-:S03]  /*0f40*/  IMAD.MOV.U32 R4, RZ, RZ, 0x1 ;  /* 0x00000001ff047424 */ /* 0x000fc600078e00ff */
[----:B------:R-:W-:Y:S02]  /*0f50*/  SEL R100, R103, R6, !P1 ;  /* 0x0000000667647207 */ /* 0x000fe40004800000 */
[----:B------:R-:W-:Y:S02]  /*0f60*/  PRMT R3, R4, 0x7610, R3 ;  /* 0x0000761004037816 */ /* 0x000fe40000000003 */
[----:B------:R-:W-:-:S07]  /*0f70*/  SEL R103, R6, R103, !P1 ;  /* 0x0000006706677207 */ /* 0x000fce0004800000 */
.L_x_8:
[----:B------:R-:W-:-:S08]  /*0f80*/  NOP ;  /* 0x0000000000007918 */ /* 0x000fd00000000000 */
[----:B------:R-:W0:Y:S02]  /*0f90*/  USETMAXREG.TRY_ALLOC.CTAPOOL UP0, 0xe8 ;  /* 0x000000e8000079c8 */ /* 0x000e240008000600 */
[----:B0-----:R-:W-:-:S13]  /*0fa0*/  PLOP3.LUT P0, PT, PT, PT, UP0, 0x80, 0x0 ;  /* 0x000000000000781c */ /* 0x001fda0003f0f008 */
[----:B------:R-:W-:Y:S05]  /*0fb0*/  @!P0 BRA `(.L_x_8) ;  /* 0xfffffffc00f08947 */ /* 0x000fea000383ffff */
[----:B------:R-:W-:Y:S01]  /*0fc0*/  ULDC.64 UR4, c[0x0][0x598] ;  /* 0x0001660000047ab9 */ /* 0x000fe20000000a00 */
[----:B------:R-:W-:Y:S01]  /*0fd0*/  ULDC.64 UR38, c[0x0][0x208] ;  /* 0x0000820000267ab9 */ /* 0x000fe20000000a00 */
[----:B------:R-:W-:-:S04]  /*0fe0*/  ISETP.NE.U32.AND P0, PT, RZ, UR4, PT ;  /* 0x00000004ff007c0c */ /* 0x000fc8000bf05070 */
[----:B------:R-:W-:-:S13]  /*0ff0*/  ISETP.NE.AND.EX P0, PT, RZ, UR5, PT, P0 ;  /* 0x00000005ff007c0c */ /* 0x000fda000bf05300 */
[----:B------:R-:W-:Y:S05]  /*1000*/  @!P0 BRA `(.L_x_11) ;  /* 0x00000000001c8947 */ /* 0x000fea0003800000 */
[----:B------:R-:W0:Y:S02]  /*1010*/  LDC.64 R4, c[0x0][0x598] ;  /* 0x00016600ff047b82 */ /* 0x000e240000000a00 */
[----:B0-----:R-:W2:Y:S02]  /*1020*/  LDG.E.64 R4, desc[UR38][R4.64] ;  /* 0x0000002604047981 */ /* 0x001ea4000c1e1b00 */
[----:B--2---:R-:W-:-:S04]  /*1030*/  ISETP.NE.U32.AND P0, PT, R4, RZ, PT ;  /* 0x000000ff0400720c */ /* 0x004fc80003f05070 */
[----:B------:R-:W-:-:S13]  /*1040*/  ISETP.NE.AND.EX P0, PT, R5, RZ, PT, P0 ;  /* 0x000000ff0500720c */ /* 0x000fda0003f05300 */
[----:B------:R-:W-:Y:S05]  /*1050*/  @!P0 BRA `(.L_x_11) ;  /* 0x0000000000088947 */ /* 0x000fea0003800000 */
[----:B------:R0:W5:Y:S01]  /*1060*/  LD.E R23, desc[UR38][R4.64] ;  /* 0x0000002604177980 */ /* 0x000162000c101900 */
[----:B------:R-:W-:Y:S05]  /*1070*/  BRA `(.L_x_12) ;  /* 0x0000000000247947 */ /* 0x000fea0003800000 */
.L_x_11:
[----:B------:R-:W-:Y:S02]  /*1080*/  ULDC.64 UR4, c[0x0][0x588] ;  /* 0x0001620000047ab9 */ /* 0x000fe40000000a00 */
[----:B------:R-:W-:-:S04]  /*1090*/  ISETP.NE.U32.AND P0, PT, RZ, UR4, PT ;  /* 0x00000004ff007c0c */ /* 0x000fc8000bf05070 */
[----:B------:R-:W-:-:S13]  /*10a0*/  ISETP.NE.AND.EX P0, PT, RZ, UR5, PT, P0 ;  /* 0x00000005ff007c0c */ /* 0x000fda000bf05300 */
[----:B------:R-:W-:Y:S05]  /*10b0*/  @!P0 BRA `(.L_x_13) ;  /* 0x00000000000c8947 */ /* 0x000fea0003800000 */
[----:B------:R-:W0:Y:S02]  /*10c0*/  LDC.64 R4, c[0x0][0x588] ;  /* 0x00016200ff047b82 */ /* 0x000e240000000a00 */
[----:B0-----:R1:W5:Y:S01]  /*10d0*/  LDG.E R23, desc[UR38][R4.64] ;  /* 0x0000002604177981 */ /* 0x001362000c1e1900 */
[----:B------:R-:W-:Y:S05]  /*10e0*/  BRA `(.L_x_12) ;  /* 0x0000000000087947 */ /* 0x000fea0003800000 */
.L_x_13:
[----:B------:R-:W-:Y:S02]  /*10f0*/  ULDC UR4, c[0x0][0x580] ;  /* 0x0001600000047ab9 */ /* 0x000fe40000000800 */
[----:B------:R-:W-:-:S07]  /*1100*/  IMAD.U32 R23, RZ, RZ, UR4 ;  /* 0x00000004ff177e24 */ /* 0x000fce000f8e00ff */
.L_x_12:
[----:B------:R-:W-:Y:S02]  /*1110*/  ULDC.64 UR4, c[0x0][0x5a0] ;  /* 0x0001680000047ab9 */ /* 0x000fe40000000a00 */
[----:B------:R-:W-:-:S04]  /*1120*/  ISETP.NE.U32.AND P0, PT, RZ, UR4, PT ;  /* 0x00000004ff007c0c */ /* 0x000fc8000bf05070 */
[----:B------:R-:W-:-:S13]  /*1130*/  ISETP.NE.AND.EX P0, PT, RZ, UR5, PT, P0 ;  /* 0x00000005ff007c0c */ /* 0x000fda000bf05300 */
[----:B------:R-:W-:Y:S05]  /*1140*/  @!P0 BRA `(.L_x_14) ;  /* 0x00000000001c8947 */ /* 0x000fea0003800000 */
[----:B01----:R-:W0:Y:S02]  /*1150*/  LDC.64 R4, c[0x0][0x5a0] ;  /* 0x00016800ff047b82 */ /* 0x003e240000000a00 */
[----:B0-----:R-:W2:Y:S02]  /*1160*/  LDG.E.64 R4, desc[UR38][R4.64] ;  /* 0x0000002604047981 */ /* 0x001ea4000c1e1b00 */
[----:B--2---:R-:W-:-:S04]  /*1170*/  ISETP.NE.U32.AND P0, PT, R4, RZ, PT ;  /* 0x000000ff0400720c */ /* 0x004fc80003f05070 */
[----:B------:R-:W-:-:S13]  /*1180*/  ISETP.NE.AND.EX P0, PT, R5, RZ, PT, P0 ;  /* 0x000000ff0500720c */ /* 0x000fda0003f05300 */
[----:B------:R-:W-:Y:S05]  /*1190*/  @!P0 BRA `(.L_x_14) ;  /* 0x0000000000088947 */ /* 0x000fea0003800000 */
[----:B------:R0:W5:Y:S01]  /*11a0*/  LD.E R90, desc[UR38][R4.64] ;  /* 0x00000026045a7980 */ /* 0x000162000c101900 */
[----:B------:R-:W-:Y:S05]  /*11b0*/  BRA `(.L_x_15) ;  /* 0x0000000000247947 */ /* 0x000fea0003800000 */
.L_x_14:
[----:B------:R-:W-:Y:S02]  /*11c0*/  ULDC.64 UR4, c[0x0][0x590] ;  /* 0x0001640000047ab9 */ /* 0x000fe40000000a00 */
[----:B------:R-:W-:-:S04]  /*11d0*/  ISETP.NE.U32.AND P0, PT, RZ, UR4, PT ;  /* 0x00000004ff007c0c */ /* 0x000fc8000bf05070 */
[----:B------:R-:W-:-:S13]  /*11e0*/  ISETP.NE.AND.EX P0, PT, RZ, UR5, PT, P0 ;  /* 0x00000005ff007c0c */ /* 0x000fda000bf05300 */
[----:B------:R-:W-:Y:S05]  /*11f0*/  @!P0 BRA `(.L_x_16) ;  /* 0x00000000000c8947 */ /* 0x000fea0003800000 */
[----:B------:R-:W2:Y:S02]  /*1200*/  LDC.64 R90, c[0x0][0x590] ;  /* 0x00016400ff5a7b82 */ /* 0x000ea40000000a00 */
[----:B--2---:R2:W5:Y:S01]  /*1210*/  LDG.E R90, desc[UR38][R90.64] ;  /* 0x000000265a5a7981 */ /* 0x004562000c1e1900 */
[----:B------:R-:W-:Y:S05]  /*1220*/  BRA `(.L_x_15) ;  /* 0x0000000000087947 */ /* 0x000fea0003800000 */
.L_x_16:
[----:B------:R-:W-:Y:S02]  /*1230*/  ULDC UR4, c[0x0][0x584] ;  /* 0x0001610000047ab9 */ /* 0x000fe40000000800 */
[----:B------:R-:W-:-:S07]  /*1240*/  IMAD.U32 R90, RZ, RZ, UR4 ;  /* 0x00000004ff5a7e24 */ /* 0x000fce000f8e00ff */
.L_x_15:
[----:B------:R-:W-:-:S13]  /*1250*/  LOP3.LUT P0, RZ, R3, 0xff, RZ, 0xc0, !PT ;  /* 0x000000ff03ff7812 */ /* 0x000fda000780c0ff */
[----:B------:R-:W-:Y:S05]  /*1260*/  @!P0 EXIT ;  /* 0x000000000000894d */ /* 0x000fea0003800000 */
[----:B------:R-:W3:Y:S01]  /*1270*/  LDC R93, c[0x0][0x658] ;  /* 0x00019600ff5d7b82 */ /* 0x000ee20000000800 */
[----:B------:R-:W-:Y:S01]  /*1280*/  LOP3.LUT R7, R7, 0x1, RZ, 0xc0, !PT ;  /* 0x0000000107077812 */ /* 0x000fe200078ec0ff */
[----:B------:R-:W-:Y:S01]  /*1290*/  ULDC.64 UR6, c[0x0][0x288] ;  /* 0x0000a20000067ab9 */ /* 0x000fe20000000a00 */
[----:B------:R-:W-:Y:S01]  /*12a0*/  SHF.R.U32.HI R3, RZ, 0x2, R95 ;  /* 0x00000002ff037819 */ /* 0x000fe2000001165f */
[----:B------:R-:W-:Y:S01]  /*12b0*/  UIADD3 UR4, UR7, 0x3f, URZ ;  /* 0x0000003f07047890 */ /* 0x000fe2000fffe03f */
[----:B------:R-:W-:Y:S01]  /*12c0*/  SHF.R.U32.HI R0, RZ, 0x1, R0 ;  /* 0x00000001ff007819 */ /* 0x000fe20000011600 */
[----:B------:R-:W-:Y:S01]  /*12d0*/  IMAD.SHL.U32 R88, R7, 0x40, RZ ;  /* 0x0000004007587824 */ /* 0x000fe200078e00ff */
[----:B------:R-:W-:Y:S01]  /*12e0*/  LOP3.LUT R3, R3, 0x7, RZ, 0xc0, !PT ;  /* 0x0000000703037812 */ /* 0x000fe200078ec0ff */
[----:B------:R-:W4:Y:S01]  /*12f0*/  LDC.64 R8, c[0x0][0x5c8] ;  /* 0x00017200ff087b82 */ /* 0x000f220000000a00 */
[----:B------:R-:W-:Y:S01]  /*1300*/  USHF.R.S32.HI UR5, URZ, 0x1f, UR4 ;  /* 0x0000001f3f057899 */ /* 0x000fe20008011404 */
[----:B------:R-:W-:Y:S01]  /*1310*/  LOP3.LUT R0, R0, 0x30, RZ, 0xc0, !PT ;  /* 0x0000003000007812 */ /* 0x000fe200078ec0ff */
[----:B------:R-:W-:Y:S01]  /*1320*/  IMAD.MOV.U32 R6, RZ, RZ, 0x1 ;  /* 0x00000001ff067424 */ /* 0x000fe200078e00ff */
[--C-:B------:R-:W-:Y:S01]  /*1330*/  LOP3.LUT R88, R88, 0x40, R3.reuse, 0xe2, !PT ;  /* 0x0000004058587812 */ /* 0x100fe200078ee203 */
[----:B------:R-:W-:Y:S01]  /*1340*/  ULEA.HI UR5, UR5, UR4, URZ, 0x6 ;  /* 0x0000000405057291 */ /* 0x000fe2000f8f303f */
[-C--:B01----:R-:W-:Y:S01]  /*1350*/  IADD3 R4, RZ, -R0.reuse, -R3 ;  /* 0x80000000ff047210 */ /* 0x083fe20007ffe803 */
[----:B------:R-:W-:Y:S01]  /*1360*/  IMAD.U32 R5, RZ, RZ, UR6 ;  /* 0x00000006ff057e24 */ /* 0x000fe2000f8e00ff */
[----:B------:R-:W0:Y:S01]  /*1370*/  LDC R97, c[0x0][0x600] ;  /* 0x00018000ff617b82 */ /* 0x000e220000000800 */
[----:B------:R-:W-:Y:S01]  /*1380*/  LOP3.LUT R88, R88, R0, RZ, 0xfc, !PT ;  /* 0x0000000058587212 */ /* 0x000fe200078efcff */
[----:B------:R-:W-:Y:S01]  /*1390*/  IMAD.MOV.U32 R0, RZ, RZ, -0x1 ;  /* 0xffffffffff007424 */ /* 0x000fe200078e00ff */
[----:B------:R-:W-:Y:S01]  /*13a0*/  USHF.R.S32.HI UR43, URZ, 0x6, UR5 ;  /* 0x000000063f2b7899 */ /* 0x000fe20008011405 */
[----:B------:R-:W-:Y:S01]  /*13b0*/  LOP3.LUT R94, R95, 0x3, RZ, 0xc0, !PT ;  /* 0x000000035f5e7812 */ /* 0x000fe200078ec0ff */
[----:B------:R-:W-:Y:S01]  /*13c0*/  IMAD R4, R7, -0x40, R4 ;  /* 0xffffffc007047824 */ /* 0x000fe200078e0204 */
[C---:B------:R-:W-:Y:S01]  /*13d0*/  LOP3.LUT R96, R95.reuse, 0x80, RZ, 0xc0, !PT ;  /* 0x000000805f607812 */ /* 0x040fe200078ec0ff */
[----:B------:R-:W-:Y:S01]  /*13e0*/  UISETP.LT.AND UP0, UPT, UR43, 0x1, UPT ;  /* 0x000000012b00788c */ /* 0x000fe2000bf01270 */
[-C--:B---3--:R-:W-:Y:S01]  /*13f0*/  SHF.L.U32 R0, R0, R93.reuse, RZ ;  /* 0x0000005d00007219 */ /* 0x088fe200000006ff */
[----:B------:R-:W-:Y:S01]  /*1400*/  ULDC UR4, c[0x0][0x284] ;  /* 0x0000a10000047ab9 */ /* 0x000fe20000000800 */
[----:B------:R-:W-:Y:S01]  /*1410*/  IMAD R94, R94, -0x2, R5 ;  /* 0xfffffffe5e5e7824 */ /* 0x000fe200078e0205 */
[----:B------:R-:W-:Y:S01]  /*1420*/  USEL UR44, UR43, 0x1, UP0 ;  /* 0x000000012b2c7887 */ /* 0x000fe20008000000 */
[----:B------:R-:W-:Y:S01]  /*1430*/  SHF.L.U32 R93, R6, R93, RZ ;  /* 0x0000005d065d7219 */ /* 0x000fe200000006ff */
[----:B------:R-:W-:Y:S01]  /*1440*/  IMAD.SHL.U32 R95, R95, 0x2, RZ ;  /* 0x000000025f5f7824 */ /* 0x000fe200078e00ff */
[----:B------:R-:W-:Y:S01]  /*1450*/  LOP3.LUT R102, R18, 0x1, RZ, 0xfc, !PT ;  /* 0x0000000112667812 */ /* 0x000fe200078efcff */
[----:B------:R-:W-:Y:S01]  /*1460*/  VIADD R99, R4, UR4 ;  /* 0x0000000404637c36 */ /* 0x000fe20008000000 */
[C---:B----4-:R-:W-:Y:S01]  /*1470*/  SHF.L.U64.HI R92, R8.reuse, 0x3, R9 ;  /* 0x00000003085c7819 */ /* 0x050fe20000010209 */
[----:B--2---:R-:W-:Y:S01]  /*1480*/  IMAD.SHL.U32 R91, R8, 0x8, RZ ;  /* 0x00000008085b7824 */ /* 0x004fe200078e00ff */
[----:B------:R-:W-:Y:S01]  /*1490*/  SHF.R.U32.HI R96, RZ, 0x7, R96 ;  /* 0x00000007ff607819 */ /* 0x000fe20000011660 */
[----:B------:R-:W-:Y:S01]  /*14a0*/  IMAD.MOV.U32 R89, RZ, RZ, RZ ;  /* 0x000000ffff597224 */ /* 0x000fe200078e00ff */
[----:B------:R-:W-:Y:S01]  /*14b0*/  LOP3.LUT R98, RZ, R0, RZ, 0x33, !PT ;  /* 0x00000000ff627212 */ /* 0x000fe200078e33ff */
[----:B------:R-:W-:Y:S01]  /*14c0*/  UIADD3 UR44, UR43, -UR44, URZ ;  /* 0x8000002c2b2c7290 */ /* 0x000fe2000fffe03f */
[----:B------:R-:W-:Y:S01]  /*14d0*/  UMOV UR40, URZ ;  /* 0x0000003f00287c82 */ /* 0x000fe20008000000 */
[----:B0-----:R-:W-:Y:S01]  /*14e0*/  VIADD R97, R97, 0xffffffff ;  /* 0xffffffff61617836 */ /* 0x001fe20000000000 */
[----:B------:R-:W-:-:S09]  /*14f0*/  UMOV UR41, URZ ;  /* 0x0000003f00297c82 */ /* 0x000fd20008000000 */
.L_x_164:
[----:B0-----:R-:W0:Y:S01]  /*1500*/  SHFL.IDX PT, R0, R96, RZ, 0x1f ;  /* 0x00001fff60007589 */ /* 0x001e2200000e0000 */
[----:B-1----:R-:W1:Y:S01]  /*1510*/  S2UR UR7, SR_CgaCtaId ;  /* 0x00000000000779c3 */ /* 0x002e620000008800 */
[----:B------:R-:W-:Y:S01]  /*1520*/  UMOV UR6, 0x400 ;  /* 0x0000040000067882 */ /* 0x000fe20000000000 */
[----:B0-----:R-:W-:Y:S01]  /*1530*/  R2UR UR4, R0 ;  /* 0x00000000000472ca */ /* 0x001fe200000e0000 */
[----:B-1----:R-:W-:-:S12]  /*1540*/  ULEA UR6, UR7, UR6, 0x18 ;  /* 0x0000000607067291 */ /* 0x002fd8000f8ec03f */
[----:B------:R-:W-:-:S04]  /*1550*/  ULEA.HI UR5, UR4, UR4, URZ, 0x1 ;  /* 0x0000000404057291 */ /* 0x000fc8000f8f083f */
[----:B------:R-:W-:-:S04]  /*1560*/  ULOP3.LUT UR5, UR5, 0x7fffe, URZ, 0xc0, !UPT ;  /* 0x0007fffe05057892 */ /* 0x000fc8000f8ec03f */
[----:B------:R-:W-:-:S03]  /*1570*/  UIADD3 UR5, UR4, -UR5, URZ ;  /* 0x8000000504057290 */ /* 0x000fc6000fffe03f */
[----:B------:R-:W-:Y:S01]  /*1580*/  ULDC UR4, c[0x0][0x28c] ;  /* 0x0000a30000047ab9 */ /* 0x000fe20000000800 */
[----:B------:R-:W-:Y:S01]  /*1590*/  ULEA UR5, UR5, UR6, 0xd ;  /* 0x0000000605057291 */ /* 0x000fe2000f8e683f */
[----:B------:R-:W-:-:S03]  /*15a0*/  ISETP.LT.AND P0, PT, RZ, UR4, PT ;  /* 0x00000004ff007c0c */ /* 0x000fc6000bf01270 */
[----:B------:R-:W-:-:S04]  /*15b0*/  UIADD3 UR5, UR5, 0x180, URZ ;  /* 0x0000018005057890 */ /* 0x000fc8000fffe03f */
[----:B------:R-:W-:-:S04]  /*15c0*/  USHF.R.U32.HI UR5, URZ, 0x4, UR5 ;  /* 0x000000043f057899 */ /* 0x000fc80008011605 */
[----:B------:R-:W-:Y:S02]  /*15d0*/  ULOP3.LUT UR45, UR5, 0x3fff, URZ, 0xc0, !UPT ;  /* 0x00003fff052d7892 */ /* 0x000fe4000f8ec03f */
[----:B--2345:R-:W-:Y:S10]  /*15e0*/  @P0 BRA `(.L_x_17) ;  /* 0x0000000000400947 */ /* 0x03cff40003800000 */
[----:B------:R-:W-:Y:S01]  /*15f0*/  MOV R0, 0x0 ;  /* 0x0000000000007802 */ /* 0x000fe20000000f00 */
[----:B------:R-:W-:Y:S01]  /*1600*/  ULDC.64 UR4, c[0x4][0x68] ;  /* 0x01001a0000047ab9 */ /* 0x000fe20000000a00 */
[----:B------:R-:W-:Y:S01]  /*1610*/  ULDC.64 UR6, c[0x4][0x8] ;  /* 0x0100020000067ab9 */ /* 0x000fe20000000a00 */
[----:B------:R-:W-:Y:S01]  /*1620*/  IMAD.U32 R4, RZ, RZ, UR4 ;  /* 0x00000004ff047e24 */ /* 0x000fe2000f8e00ff */
[----:B------:R0:W1:Y:S01]  /*1630*/  LDC.64 R14, c[0x4][R0] ;  /* 0x01000000000e7b82 */ /* 0x0000620000000a00 */
[----:B------:R-:W-:Y:S01]  /*1640*/  IMAD.U32 R5, RZ, RZ, UR5 ;  /* 0x00000005ff057e24 */ /* 0x000fe2000f8e00ff */
[----:B------:R-:W-:Y:S01]  /*1650*/  ULDC.64 UR4, c[0x4][0x70] ;  /* 0x01001c0000047ab9 */ /* 0x000fe20000000a00 */
[----:B------:R-:W-:Y:S02]  /*1660*/  IMAD.U32 R10, RZ, RZ, UR6 ;  /* 0x00000006ff0a7e24 */ /* 0x000fe4000f8e00ff */
[----:B------:R-:W-:Y:S02]  /*1670*/  IMAD.U32 R6, RZ, RZ, UR4 ;  /* 0x00000004ff067e24 */ /* 0x000fe4000f8e00ff */
[----:B------:R-:W-:-:S02]  /*1680*/  IMAD.U32 R7, RZ, RZ, UR5 ;  /* 0x00000005ff077e24 */ /* 0x000fc4000f8e00ff */
[----:B------:R-:W-:Y:S02]  /*1690*/  IMAD.U32 R11, RZ, RZ, UR7 ;  /* 0x00000007ff0b7e24 */ /* 0x000fe4000f8e00ff */
[----:B------:R-:W-:Y:S02]  /*16a0*/  IMAD.MOV.U32 R8, RZ, RZ, 0x1e1 ;  /* 0x000001e1ff087424 */ /* 0x000fe400078e00ff */
[----:B------:R-:W-:Y:S02]  /*16b0*/  IMAD.MOV.U32 R12, RZ, RZ, 0x1 ;  /* 0x00000001ff0c7424 */ /* 0x000fe400078e00ff */
[----:B0-----:R-:W-:-:S07]  /*16c0*/  IMAD.MOV.U32 R13, RZ, RZ, RZ ;  /* 0x000000ffff0d7224 */ /* 0x001fce00078e00ff */
[----:B------:R-:W-:-:S07]  /*16d0*/  LEPC R20, `(.L_x_17) ;  /* 0x000000001014794e */ /* 0x000fce0000000000 */
[----:B-1---5:R-:W-:Y:S05]  /*16e0*/  CALL.ABS.NOINC R14 ;  /* 0x000000000e007343 */ /* 0x022fea0003c00000 */
.L_x_17:
[----:B------:R-:W-:-:S13]  /*16f0*/  ISETP.NE.AND P0, PT, R102, 0x3, PT ;  /* 0x000000036600780c */ /* 0x000fda0003f05270 */
[----:B------:R-:W-:Y:S05]  /*1700*/  @!P0 BRA `(.L_x_18) ;  /* 0x0000000000048947 */ /* 0x000fea0003800000 */
[----:B------:R-:W-:Y:S01]  /*1710*/  BPT.TRAP 0x1 ;  /* 0x000000040000795c */ /* 0x000fe20000300000 */
.L_x_18:
[----:B------:R-:W0:Y:S01]  /*1720*/  S2UR UR5, SR_CgaCtaId ;  /* 0x00000000000579c3 */ /* 0x000e220000008800 */
[----:B------:R-:W-:Y:S01]  /*1730*/  UMOV UR4, 0x400 ;  /* 0x0000040000047882 */ /* 0x000fe20000000000 */
[----:B------:R-:W-:Y:S02]  /*1740*/  IMAD.U32 R0, RZ, RZ, UR40 ;  /* 0x00000028ff007e24 */ /* 0x000fe4000f8e00ff */
[----:B------:R-:W-:-:S03]  /*1750*/  IMAD.U32 R3, RZ, RZ, UR41 ;  /* 0x00000029ff037e24 */ /* 0x000fc6000f8e00ff */
[----:B------:R-:W-:Y:S01]  /*1760*/  SHF.L.U32 R0, R0, 0x1f, RZ ;  /* 0x0000001f00007819 */ /* 0x000fe200000006ff */
[----:B0-----:R-:W-:-:S06]  /*1770*/  ULEA UR4, UR5, UR4, 0x18 ;  /* 0x0000000405047291 */ /* 0x001fcc000f8ec03f */
[----:B------:R-:W-:-:S04]  /*1780*/  IMAD.U32 R6, RZ, RZ, UR4 ;  /* 0x00000004ff067e24 */ /* 0x000fc8000f8e00ff */
[----:B------:R-:W-:-:S04]  /*1790*/  IMAD R3, R3, 0x8, R6 ;  /* 0x0000000803037824 */ /* 0x000fc800078e0206 */
[----:B------:R0:W1:Y:S01]  /*17a0*/  SYNCS.PHASECHK.TRANS64.TRYWAIT P1, [R3+URZ], R0 ;  /* 0x00000000030075a7 */ /* 0x000062000802017f */
[----:B------:R-:W-:Y:S05]  /*17b0*/  @!P0 BRA `(.L_x_19) ;  /* 0x0000000000048947 */ /* 0x000fea0003800000 */
[----:B------:R-:W-:Y:S01]  /*17c0*/  BPT.TRAP 0x1 ;  /* 0x000000040000795c */ /* 0x000fe20000300000 */
.L_x_19:
[----:B------:R-:W-:-:S05]  /*17d0*/  IMAD.U32 R4, RZ, RZ, UR44 ;  /* 0x0000002cff047e24 */ /* 0x000fca000f8e00ff */
[----:B------:R-:W-:Y:S01]  /*17e0*/  ISETP.GE.AND P2, PT, R4, 0x1, PT ;  /* 0x000000010400780c */ /* 0x000fe20003f46270 */
[----:B-1----:R-:W-:-:S12]  /*17f0*/  @P1 BRA `(.L_x_20) ;  /* 0x0000000000081947 */ /* 0x002fd80003800000 */
[----:B------:R-:W1:Y:S02]  /*1800*/  SYNCS.PHASECHK.TRANS64.TRYWAIT P1, [R3+URZ], R0 ;  /* 0x00000000030075a7 */ /* 0x000e64000802017f */
[----:B-1----:R-:W-:Y:S05]  /*1810*/  @!P1 BRA `(.L_x_21) ;  /* 0x0000006800809947 */ /* 0x002fea0003800000 */
.L_x_20:
[----:B------:R-:W-:Y:S05]  /*1820*/  WARPSYNC.ALL ;  /* 0x0000000000007948 */ /* 0x000fea0003800000 */
[----:B------:R-:W-:Y:S01]  /*1830*/  R2UR UR4, R6 ;  /* 0x00000000060472ca */ /* 0x000fe200000e0000 */
[----:B------:R-:W-:Y:S01]  /*1840*/  ULEA UR5, UR41, UR45, 0xa ;  /* 0x0000002d29057291 */ /* 0x000fe2000f8e503f */
[----:B------:R-:W-:Y:S01]  /*1850*/  WARPGROUP.ARRIVE ;  /* 0x00000000000079c5 */ /* 0x000fe20000000000 */
[----:B------:R-:W-:Y:S01]  /*1860*/  UMOV UR9, 0x40000040 ;  /* 0x4000004000097882 */ /* 0x000fe20000000000 */
[----:B------:R-:W-:-:S04]  /*1870*/  UMOV UR11, 0x40000040 ;  /* 0x40000040000b7882 */ /* 0x000fc80000000000 */
[----:B------:R-:W-:-:S05]  /*1880*/  UMOV UR8, UR5 ;  /* 0x0000000500087c82 */ /* 0x000fca0008000000 */
[----:B------:R-:W-:-:S04]  /*1890*/  UIADD3 UR4, UR4, 0x1c180, URZ ;  /* 0x0001c18004047890 */ /* 0x000fc8000fffe03f */
[----:B------:R-:W-:-:S04]  /*18a0*/  USHF.R.U32.HI UR4, URZ, 0x4, UR4 ;  /* 0x000000043f047899 */ /* 0x000fc80008011604 */
[----:B------:R-:W-:-:S04]  /*18b0*/  ULOP3.LUT UR4, UR4, 0x3fff, URZ, 0xc0, !UPT ;  /* 0x00003fff04047892 */ /* 0x000fc8000f8ec03f */
[----:B------:R-:W-:-:S04]  /*18c0*/  ULOP3.LUT UR4, UR4, 0x10000, URZ, 0xfc, !UPT ;  /* 0x0001000004047892 */ /* 0x000fc8000f8efc3f */
[----:B------:R-:W-:-:S07]  /*18d0*/  ULEA UR6, UR41, UR4, 0xa ;  /* 0x0000000429067291 */ /* 0x000fce000f8e503f */
[----:B------:R-:W-:Y:S02]  /*18e0*/  UMOV UR10, UR6 ;  /* 0x00000006000a7c82 */ /* 0x000fe40008000000 */
[----:B------:R-:W-:Y:S01]  /*18f0*/  HGMMA.64x128x16.F32 R24, gdesc[UR8].tnspA, RZ, !UPT, gsb0 ;  /* 0x21e00000081879f0 */ /* 0x000fe2000c0008ff */
[----:B------:R-:W-:Y:S02]  /*1900*/  UIADD3 UR8, UR5, 0x80, URZ ;  /* 0x0000008005087890 */ /* 0x000fe4000fffe03f */
[----:B------:R-:W-:Y:S01]  /*1910*/  UIADD3 UR10, UR6, 0x2, URZ ;  /* 0x00000002060a7890 */ /* 0x000fe2000fffe03f */
[----:B------:R-:W-:Y:S01]  /*1920*/  UMOV UR9, 0x40000040 ;  /* 0x4000004000097882 */ /* 0x000fe20000000000 */
[----:B------:R-:W-:Y:S01]  /*1930*/  UMOV UR11, 0x40000040 ;  /* 0x40000040000b7882 */ /* 0x000fe20000000000 */
[----:B------:R-:W-:Y:S02]  /*1940*/  WARPGROUP.DEPBAR.LE gsb0, 0x0 ;  /* 0x00008000000079c5 */ /* 0x000fe40000010000 */
[----:B------:R-:W-:-:S06]  /*1950*/  WARPGROUP.ARRIVE ;  /* 0x00000000000079c5 */ /* 0x000fcc0000000000 */
[----:B------:R-:W-:Y:S01]  /*1960*/  HGMMA.64x128x16.F32 R24, gdesc[UR8].tnspA, R24, gsb0 ;  /* 0x21e00000081879f0 */ /* 0x000fe20008000818 */
        /* <DEDUP_REMOVED lines=13> */
[----:B------:R-:W-:Y:S03]  /*1a40*/  HGMMA.64x128x16.F32 R24, gdesc[UR8].tnspA, R24, gsb0 ;  /* 0x21e00000081879f0 */ /* 0x000fe60008000818 */
[----:B------:R-:W-:Y:S02]  /*1a50*/  WARPGROUP.DEPBAR.LE gsb0, 0x0 ;  /* 0x00008000000079c5 */ /* 0x000fe40000010000 */
[----:B------:R-:W-:Y:S05]  /*1a60*/  @!P2 BRA `(.L_x_22) ;  /* 0x000000040028a947 */ /* 0x000fea0003800000 */
[----:B------:R-:W-:Y:S01]  /*1a70*/  UIADD3 UR5, UR41, 0x1, URZ ;  /* 0x0000000129057890 */ /* 0x000fe2000fffe03f */
[----:B01----:R-:W-:Y:S02]  /*1a80*/  IMAD.U32 R0, RZ, RZ, UR44 ;  /* 0x0000002cff007e24 */ /* 0x003fe4000f8e00ff */
[----:B------:R-:W-:Y:S01]  /*1a90*/  IMAD.U32 R3, RZ, RZ, UR41 ;  /* 0x00000029ff037e24 */ /* 0x000fe2000f8e00ff */
[----:B------:R-:W-:-:S04]  /*1aa0*/  UISETP.NE.AND UP0, UPT, UR5, 0x7, UPT ;  /* 0x000000070500788c */ /* 0x000fc8000bf05270 */
[----:B------:R-:W-:Y:S02]  /*1ab0*/  USEL UR6, URZ, 0x1, UP0 ;  /* 0x000000013f067887 */ /* 0x000fe40008000000 */
[----:B------:R-:W-:Y:S02]  /*1ac0*/  USEL UR5, UR5, URZ, UP0 ;  /* 0x0000003f05057287 */ /* 0x000fe40008000000 */
[----:B------:R-:W-:-:S06]  /*1ad0*/  ULOP3.LUT UR6, UR40, UR6, URZ, 0x3c, !UPT ;  /* 0x0000000628067292 */ /* 0x000fcc000f8e3c3f */
[----:B------:R-:W-:-:S07]  /*1ae0*/  IMAD.U32 R7, RZ, RZ, UR6 ;  /* 0x00000006ff077e24 */ /* 0x000fce000f8e00ff */
.L_x_29:
[----:B------:R-:W-:Y:S05]  /*1af0*/  @!P0 BRA `(.L_x_23) ;  /* 0x0000000000048947 */ /* 0x000fea0003800000 */
[----:B------:R-:W-:Y:S01]  /*1b00*/  BPT.TRAP 0x1 ;  /* 0x000000040000795c */ /* 0x000fe20000300000 */
.L_x_23:
[----:B------:R-:W0:Y:S01]  /*1b10*/  S2UR UR7, SR_CgaCtaId ;  /* 0x00000000000779c3 */ /* 0x000e220000008800 */
[----:B------:R-:W-:Y:S01]  /*1b20*/  UMOV UR6, 0x400 ;  /* 0x0000040000067882 */ /* 0x000fe20000000000 */
[----:B------:R-:W-:Y:S01]  /*1b30*/  IMAD.U32 R5, RZ, RZ, UR5 ;  /* 0x00000005ff057e24 */ /* 0x000fe2000f8e00ff */
[----:B------:R-:W-:Y:S01]  /*1b40*/  SHF.L.U32 R4, R7, 0x1f, RZ ;  /* 0x0000001f07047819 */ /* 0x000fe200000006ff */
[----:B0-----:R-:W-:-:S06]  /*1b50*/  ULEA UR6, UR7, UR6, 0x18 ;  /* 0x0000000607067291 */ /* 0x001fcc000f8ec03f */
[----:B------:R-:W-:-:S04]  /*1b60*/  IMAD.U32 R6, RZ, RZ, UR6 ;  /* 0x00000006ff067e24 */ /* 0x000fc8000f8e00ff */
[----:B------:R-:W-:-:S04]  /*1b70*/  IMAD R5, R5, 0x8, R6 ;  /* 0x0000000805057824 */ /* 0x000fc800078e0206 */
[----:B------:R0:W1:Y:S01]  /*1b80*/  SYNCS.PHASECHK.TRANS64.TRYWAIT P1, [R5+URZ], R4 ;  /* 0x00000004050075a7 */ /* 0x000062000802017f */
[----:B------:R-:W-:Y:S05]  /*1b90*/  @!P0 BRA `(.L_x_24) ;  /* 0x0000000000048947 */ /* 0x000fea0003800000 */
[----:B------:R-:W-:Y:S01]  /*1ba0*/  BPT.TRAP 0x1 ;  /* 0x000000040000795c */ /* 0x000fe20000300000 */
.L_x_24:
[----:B-1----:R-:W-:Y:S05]  /*1bb0*/  @P1 BRA `(.L_x_25) ;  /* 0x0000000000081947 */ /* 0x002fea0003800000 */
[----:B------:R-:W1:Y:S02]  /*1bc0*/  SYNCS.PHASECHK.TRANS64.TRYWAIT P1, [R5+URZ], R4 ;  /* 0x00000004050075a7 */ /* 0x000e64000802017f */
[----:B-1----:R-:W-:Y:S05]  /*1bd0*/  @!P1 BRA `(.L_x_26) ;  /* 0x0000006400a49947 */ /* 0x002fea0003800000 */
.L_x_25:
[----:B------:R-:W-:Y:S01]  /*1be0*/  ULEA UR6, UR5, UR45, 0xa ;  /* 0x0000002d05067291 */ /* 0x000fe2000f8e503f */
[----:B------:R-:W-:Y:S01]  /*1bf0*/  WARPGROUP.ARRIVE ;  /* 0x00000000000079c5 */ /* 0x000fe20000000000 */
[----:B------:R-:W-:Y:S01]  /*1c00*/  ULEA UR7, UR5, UR4, 0xa ;  /* 0x0000000405077291 */ /* 0x000fe2000f8e503f */
[----:B------:R-:W-:Y:S01]  /*1c10*/  UMOV UR9, 0x40000040 ;  /* 0x4000004000097882 */ /* 0x000fe20000000000 */
[----:B------:R-:W-:-:S03]  /*1c20*/  UMOV UR11, 0x40000040 ;  /* 0x40000040000b7882 */ /* 0x000fc60000000000 */
[----:B------:R-:W-:Y:S02]  /*1c30*/  UMOV UR8, UR6 ;  /* 0x0000000600087c82 */ /* 0x000fe40008000000 */
[----:B------:R-:W-:Y:S02]  /*1c40*/  UMOV UR10, UR7 ;  /* 0x00000007000a7c82 */ /* 0x000fe40008000000 */
[----:B------:R-:W-:Y:S01]  /*1c50*/  HGMMA.64x128x16.F32 R24, gdesc[UR8].tnspA, R24, gsb0 ;  /* 0x21e00000081879f0 */ /* 0x000fe20008000818 */
[----:B------:R-:W-:Y:S02]  /*1c60*/  UIADD3 UR8, UR6, 0x80, URZ ;  /* 0x0000008006087890 */ /* 0x000fe4000fffe03f */
[----:B------:R-:W-:Y:S01]  /*1c70*/  UIADD3 UR10, UR7, 0x2, URZ ;  /* 0x00000002070a7890 */ /* 0x000fe2000fffe03f */
[----:B------:R-:W-:Y:S01]  /*1c80*/  UMOV UR9, 0x40000040 ;  /* 0x4000004000097882 */ /* 0x000fe20000000000 */
[----:B------:R-:W-:Y:S01]  /*1c90*/  UMOV UR11, 0x40000040 ;  /* 0x40000040000b7882 */ /* 0x000fe20000000000 */
[----:B------:R-:W-:-:S02]  /*1ca0*/  WARPGROUP.DEPBAR.LE gsb0, 0x0 ;  /* 0x00008000000079c5 */ /* 0x000fc40000010000 */
        /* <DEDUP_REMOVED lines=18> */
[----:B------:R-:W-:Y:S01]  /*1dd0*/  BPT.TRAP 0x1 ;  /* 0x000000040000795c */ /* 0x000fe20000300000 */
.L_x_27:
[----:B------:R-:W-:-:S13]  /*1de0*/  ISETP.NE.AND P1, PT, R22, RZ, PT ;  /* 0x000000ff1600720c */ /* 0x000fda0003f25270 */
[----:B01----:R-:W-:-:S04]  /*1df0*/  @P1 IMAD R4, R3, 0x8, R6 ;  /* 0x0000000803041824 */ /* 0x003fc800078e0206 */
[----:B------:R-:W-:-:S05]  /*1e00*/  @P1 VIADD R4, R4, 0x38 ;  /* 0x0000003804041836 */ /* 0x000fca0000000000 */
[----:B------:R-:W-:-:S04]  /*1e10*/  @P1 PRMT R4, R19, 0x654, R4 ;  /* 0x0000065413041816 */ /* 0x000fc80000000004 */
[----:B------:R0:W-:Y:S01]  /*1e20*/  @P1 SYNCS.ARRIVE.TRANS64.RED.A1T0 RZ, [R4+URZ], RZ ;  /* 0x000000ff04ff19a7 */ /* 0x0001e2000810043f */
[----:B------:R-:W-:-:S13]  /*1e30*/  ISETP.GT.U32.AND P1, PT, R18, 0x1, PT ;  /* 0x000000011200780c */ /* 0x000fda0003f24070 */
[----:B0-----:R-:W-:Y:S05]  /*1e40*/  @P1 BRA `(.L_x_28) ;  /* 0x0000000000041947 */ /* 0x001fea0003800000 */
[----:B------:R-:W-:Y:S01]  /*1e50*/  BPT.TRAP 0x1 ;  /* 0x000000040000795c */ /* 0x000fe20000300000 */
.L_x_28:
[----:B------:R-:W-:Y:S01]  /*1e60*/  UIADD3 UR5, UR5, 0x1, URZ ;  /* 0x0000000105057890 */ /* 0x000fe2000fffe03f */
[C---:B------:R-:W-:Y:S01]  /*1e70*/  ISETP.GT.AND P2, PT, R0.reuse, 0x1, PT ;  /* 0x000000010000780c */ /* 0x040fe20003f44270 */
[----:B------:R-:W-:Y:S02]  /*1e80*/  VIADD R3, R3, 0x1 ;  /* 0x0000000103037836 */ /* 0x000fe40000000000 */
[----:B------:R-:W-:Y:S01]  /*1e90*/  UISETP.NE.AND UP0, UPT, UR5, 0x7, UPT ;  /* 0x000000070500788c */ /* 0x000fe2000bf05270 */
[----:B------:R-:W-:Y:S02]  /*1ea0*/  VIADD R0, R0, 0xffffffff ;  /* 0xffffffff00007836 */ /* 0x000fe40000000000 */
[C---:B------:R-:W-:Y:S01]  /*1eb0*/  ISETP.NE.AND P1, PT, R3.reuse, 0x7, PT ;  /* 0x000000070300780c */ /* 0x040fe20003f25270 */
[----:B------:R-:W-:Y:S02]  /*1ec0*/  USEL UR6, URZ, 0x1, UP0 ;  /* 0x000000013f067887 */ /* 0x000fe40008000000 */
[----:B------:R-:W-:Y:S01]  /*1ed0*/  USEL UR5, UR5, URZ, UP0 ;  /* 0x0000003f05057287 */ /* 0x000fe20008000000 */
[----:B------:R-:W-:-:S03]  /*1ee0*/  SEL R3, R3, RZ, P1 ;  /* 0x000000ff03037207 */ /* 0x000fc60000800000 */
[----:B------:R-:W-:Y:S01]  /*1ef0*/  LOP3.LUT R7, R7, UR6, RZ, 0x3c, !PT ;  /* 0x0000000607077c12 */ /* 0x000fe2000f8e3cff */
[----:B------:R-:W-:Y:S07]  /*1f00*/  @P2 BRA `(.L_x_29) ;  /* 0xfffffff800f82947 */ /* 0x000fee000383ffff */
.L_x_22:
[----:B01----:R-:W0:Y:S02]  /*1f10*/  LDC R0, c[0x0][0x28c] ;  /* 0x0000a300ff007b82 */ /* 0x003e240000000800 */
[----:B0-----:R-:W-:-:S13]  /*1f20*/  ISETP.GE.AND P1, PT, R0, 0x1, PT ;  /* 0x000000010000780c */ /* 0x001fda0003f26270 */
[----:B------:R-:W-:Y:S05]  /*1f30*/  @!P1 BRA `(.L_x_30) ;  /* 0x0000000000509947 */ /* 0x000fea0003800000 */
[----:B------:R-:W-:Y:S05]  /*1f40*/  @!P0 BRA `(.L_x_31) ;  /* 0x0000000000048947 */ /* 0x000fea0003800000 */
[----:B------:R-:W-:Y:S01]  /*1f50*/  BPT.TRAP 0x1 ;  /* 0x000000040000795c */ /* 0x000fe20000300000 */
.L_x_31:
[----:B------:R-:W-:Y:S01]  /*1f60*/  ISETP.NE.AND P0, PT, R22, RZ, PT ;  /* 0x000000ff1600720c */ /* 0x000fe20003f05270 */
[----:B------:R-:W-:Y:S01]  /*1f70*/  BSSY B0, `(.L_x_32) ;  /* 0x000000e000007945 */ /* 0x000fe20003800000 */
[----:B------:R-:W-:-:S11]  /*1f80*/  ISETP.GT.U32.AND P1, PT, R18, 0x1, PT ;  /* 0x000000011200780c */ /* 0x000fd60003f24070 */
[----:B------:R-:W-:Y:S05]  /*1f90*/  @!P0 BRA `(.L_x_33) ;  /* 0x00000000002c8947 */ /* 0x000fea0003800000 */
[----:B------:R-:W-:-:S04]  /*1fa0*/  UIADD3 UR6, UR44, UR41, URZ ;  /* 0x000000292c067290 */ /* 0x000fc8000fffe03f */
[----:B------:R-:W-:-:S04]  /*1fb0*/  UIMAD.WIDE.U32 UR4, UR6, 0x24924925, URZ ;  /* 0x24924925060478a5 */ /* 0x000fc8000f8e003f */
[----:B------:R-:W-:-:S04]  /*1fc0*/  UIADD3 UR4, UR6, -UR5, URZ ;  /* 0x8000000506047290 */ /* 0x000fc8000fffe03f */
[----:B------:R-:W-:-:S04]  /*1fd0*/  ULEA.HI UR4, UR4, UR5, URZ, 0x1f ;  /* 0x0000000504047291 */ /* 0x000fc8000f8ff83f */
[----:B------:R-:W-:-:S04]  /*1fe0*/  USHF.R.U32.HI UR4, URZ, 0x2, UR4 ;  /* 0x000000023f047899 */ /* 0x000fc80008011604 */
[----:B------:R-:W-:-:S06]  /*1ff0*/  UIMAD UR4, UR4, -0x7, UR6 ;  /* 0xfffffff9040478a4 */ /* 0x000fcc000f8e0206 */
[----:B------:R-:W-:-:S04]  /*2000*/  IMAD.U32 R3, RZ, RZ, UR4 ;  /* 0x00000004ff037e24 */ /* 0x000fc8000f8e00ff */
[----:B------:R-:W-:-:S04]  /*2010*/  IMAD R0, R3, 0x8, R6 ;  /* 0x0000000803007824 */ /* 0x000fc800078e0206 */
[----:B------:R-:W-:-:S05]  /*2020*/  VIADD R0, R0, 0x38 ;  /* 0x0000003800007836 */ /* 0x000fca0000000000 */
[----:B------:R-:W-:-:S04]  /*2030*/  PRMT R0, R19, 0x654, R0 ;  /* 0x0000065413007816 */ /* 0x000fc80000000000 */
[----:B------:R0:W-:Y:S03]  /*2040*/  SYNCS.ARRIVE.TRANS64.RED.A1T0 RZ, [R0+URZ], RZ ;  /* 0x000000ff00ff79a7 */ /* 0x0001e6000810043f */
.L_x_33:
[----:B------:R-:W-:Y:S05]  /*2050*/  BSYNC B0 ;  /* 0x0000000000007941 */ /* 0x000fea0003800000 */
.L_x_32:
[----:B------:R-:W-:Y:S05]  /*2060*/  @P1 BRA `(.L_x_30) ;  /* 0x0000000000041947 */ /* 0x000fea0003800000 */
[----:B------:R-:W-:Y:S01]  /*2070*/  BPT.TRAP 0x1 ;  /* 0x000000040000795c */ /* 0x000fe20000300000 */
.L_x_30:
[----:B------:R-:W-:Y:S01]  /*2080*/  UISETP.GE.U32.AND UP1, UPT, UR43, 0x7, UPT ;  /* 0x000000072b00788c */ /* 0x000fe2000bf26070 */
[----:B------:R-:W-:Y:S01]  /*2090*/  IMAD.SHL.U32 R100, R100, 0x80, RZ ;  /* 0x0000008064647824 */ /* 0x000fe200078e00ff */
[----:B------:R-:W-:Y:S01]  /*20a0*/  UIADD3 UR41, UR43, UR41, URZ ;  /* 0x000000292b297290 */ /* 0x000fe2000fffe03f */
[----:B------:R-:W-:Y:S01]  /*20b0*/  SHF.R.S32.HI R11, RZ, 0x1f, R101 ;  /* 0x0000001fff0b7819 */ /* 0x000fe20000011465 */
[----:B------:R-:W-:Y:S01]  /*20c0*/  ULDC UR10, c[0x0][0x288] ;  /* 0x0000a200000a7ab9 */ /* 0x000fe20000000800 */
[----:B------:R-:W-:Y:S01]  /*20d0*/  IMAD.SHL.U32 R6, R103, 0x80, RZ ;  /* 0x0000008067067824 */ /* 0x000fe200078e00ff */
[C---:B------:R-:W-:Y:S01]  /*20e0*/  LOP3.LUT R8, R100.reuse, 0x6, R95, 0xf8, !PT ;  /* 0x0000000664087812 */ /* 0x040fe200078ef85f */
[----:B------:R-:W-:Y:S01]  /*20f0*/  UISETP.GT.U32.AND UP0, UPT, UR41, 0x6, UPT ;  /* 0x000000062900788c */ /* 0x000fe2000bf04070 */
[----:B------:R-:W-:Y:S01]  /*2100*/  ISETP.GE.AND P0, PT, R100, UR10, PT ;  /* 0x0000000a64007c0c */ /* 0x000fe2000bf06270 */
[----:B------:R-:W-:Y:S01]  /*2110*/  ULDC.64 UR6, c[0x0][0x5d0] ;  /* 0x0001740000067ab9 */ /* 0x000fe20000000a00 */
[----:B------:R-:W-:Y:S01]  /*2120*/  ULDC UR11, c[0x0][0x284] ;  /* 0x0000a100000b7ab9 */ /* 0x000fe20000000800 */
[----:B------:R-:W-:Y:S01]  /*2130*/  @UP1 UIMAD.WIDE.U32 UR4, UR41, 0x24924925, URZ ;  /* 0x24924925290418a5 */ /* 0x000fe2000f8e003f */
[----:B------:R-:W-:Y:S01]  /*2140*/  SHF.R.S32.HI R9, RZ, 0x1f, R8 ;  /* 0x0000001fff097819 */ /* 0x000fe20000011408 */
[----:B0-----:R-:W-:Y:S01]  /*2150*/  IMAD R0, R11, UR6, RZ ;  /* 0x000000060b007c24 */ /* 0x001fe2000f8e02ff */
[----:B------:R-:W-:Y:S01]  /*2160*/  UISETP.LT.U32.AND UP0, UPT, UR43, 0x7, UP0 ;  /* 0x000000072b00788c */ /* 0x000fe20008701070 */
[----:B------:R-:W-:Y:S01]  /*2170*/  ISETP.GE.OR P0, PT, R6, UR11, P0 ;  /* 0x0000000b06007c0c */ /* 0x000fe20008706670 */
[----:B------:R-:W-:Y:S01]  /*2180*/  @UP1 UIADD3 UR4, UR41, -UR5, URZ ;  /* 0x8000000529041290 */ /* 0x000fe2000fffe03f */
[C---:B------:R-:W-:Y:S01]  /*2190*/  IMAD R3, R101.reuse, UR7, R0 ;  /* 0x0000000765037c24 */ /* 0x040fe2000f8e0200 */
[----:B------:R-:W-:Y:S01]  /*21a0*/  ULDC.64 UR8, c[0x0][0x5c8] ;  /* 0x0001720000087ab9 */ /* 0x000fe20000000a00 */
[----:B------:R-:W-:Y:S01]  /*21b0*/  IMAD.WIDE.U32 R4, R101, UR6, R8 ;  /* 0x0000000665047c25 */ /* 0x000fe2000f8e0008 */
[----:B------:R-:W-:-:S02]  /*21c0*/  USEL UR6, URZ, 0x1, !UP0 ;  /* 0x000000013f067887 */ /* 0x000fc4000c000000 */
[----:B------:R-:W-:Y:S01]  /*21d0*/  @UP1 ULEA.HI UR4, UR4, UR5, URZ, 0x1f ;  /* 0x0000000504041291 */ /* 0x000fe2000f8ff83f */
[----:B------:R-:W-:Y:S01]  /*21e0*/  IMAD.WIDE R104, R103, 0x80, R88 ;  /* 0x0000008067687825 */ /* 0x000fe200078e0258 */
[----:B------:R-:W-:Y:S02]  /*21f0*/  ULOP3.LUT UR40, UR40, UR6, URZ, 0x3c, !UPT ;  /* 0x0000000628287292 */ /* 0x000fe4000f8e3c3f */
[----:B------:R-:W-:Y:S01]  /*2200*/  @UP1 USHF.R.U32.HI UR4, URZ, 0x2, UR4 ;  /* 0x000000023f041899 */ /* 0x000fe20008011604 */
[----:B------:R-:W-:Y:S02]  /*2210*/  IMAD.IADD R5, R5, 0x1, R3 ;  /* 0x0000000105057824 */ /* 0x000fe400078e0203 */
[----:B------:R-:W-:Y:S01]  /*2220*/  IMAD R3, R105, UR8, RZ ;  /* 0x0000000869037c24 */ /* 0x000fe2000f8e02ff */
[----:B------:R-:W-:Y:S01]  /*2230*/  @UP1 ULOP3.LUT UR40, UR40, 0x1, UR4, 0x78, !UPT ;  /* 0x0000000128281892 */ /* 0x000fe2000f8e7804 */
[----:B------:R-:W-:-:S04]  /*2240*/  IMAD.WIDE.U32 R106, R104, UR8, R4 ;  /* 0x00000008686a7c25 */ /* 0x000fc8000f8e0004 */
[----:B------:R-:W-:Y:S02]  /*2250*/  IMAD R7, R104, UR9, R3 ;  /* 0x0000000968077c24 */ /* 0x000fe4000f8e0203 */
[----:B------:R-:W-:Y:S01]  /*2260*/  IMAD.MOV.U32 R0, RZ, RZ, -0x1 ;  /* 0xffffffffff007424 */ /* 0x000fe200078e00ff */
[----:B------:R-:W-:Y:S06]  /*2270*/  @P0 BRA `(.L_x_34) ;  /* 0x00000040001c0947 */ /* 0x000fec0003800000 */
[----:B-----5:R-:W-:Y:S01]  /*2280*/  FSETP.NEU.AND P0, PT, R90, RZ, PT ;  /* 0x000000ff5a00720b */ /* 0x020fe20003f0d000 */
[----:B------:R-:W-:Y:S01]  /*2290*/  IMAD.IADD R4, R94, 0x1, -R100 ;  /* 0x000000015e047824 */ /* 0x000fe200078e0a64 */
[----:B------:R-:W-:Y:S01]  /*22a0*/  BSSY B0, `(.L_x_34) ;  /* 0x0000404000007945 */ /* 0x000fe20003800000 */
[----:B------:R-:W-:Y:S02]  /*22b0*/  IMAD.IADD R3, R99, 0x1, -R6 ;  /* 0x0000000163037824 */ /* 0x000fe400078e0a06 */
[----:B------:R-:W-:Y:S01]  /*22c0*/  IMAD.IADD R103, R107, 0x1, R7 ;  /* 0x000000016b677824 */ /* 0x000fe200078e0207 */
[----:B------:R-:W-:-:S04]  /*22d0*/  ISETP.GT.AND P2, PT, R4, RZ, PT ;  /* 0x000000ff0400720c */ /* 0x000fc80003f44270 */
[----:B------:R-:W-:-:S03]  /*22e0*/  ISETP.GT.AND P1, PT, R3, RZ, P2 ;  /* 0x000000ff0300720c */ /* 0x000fc60001724270 */
[----:B------:R-:W-:Y:S10]  /*22f0*/  @!P0 BRA `(.L_x_35) ;  /* 0x0000002c00288947 */ /* 0x000ff40003800000 */
[----:B------:R-:W0:Y:S01]  /*2300*/  LDC.64 R110, c[0x0][0x5b8] ;  /* 0x00016e00ff6e7b82 */ /* 0x000e220000000a00 */
[----:B------:R-:W-:-:S07]  /*2310*/  ULDC.64 UR4, c[0x0][0x5c0] ;  /* 0x0001700000047ab9 */ /* 0x000fce0000000a00 */
[----:B------:R-:W1:Y:S08]  /*2320*/  LDC.64 R112, c[0x0][0x5b0] ;  /* 0x00016c00ff707b82 */ /* 0x000e700000000a00 */
[----:B------:R-:W2:Y:S01]  /*2330*/  LDC.64 R114, c[0x0][0x5a8] ;  /* 0x00016a00ff727b82 */ /* 0x000ea20000000a00 */
[-C--:B0-----:R-:W-:Y:S02]  /*2340*/  IMAD R6, R11, R110.reuse, RZ ;  /* 0x0000006e0b067224 */ /* 0x081fe400078e02ff */
[----:B------:R-:W-:-:S04]  /*2350*/  IMAD.WIDE.U32 R108, R101, R110, R8 ;  /* 0x0000006e656c7225 */ /* 0x000fc800078e0008 */
[----:B------:R-:W-:Y:S02]  /*2360*/  IMAD R107, R101, R111, R6 ;  /* 0x0000006f656b7224 */ /* 0x000fe400078e0206 */
[-C--:B-1----:R-:W-:Y:S02]  /*2370*/  IMAD R5, R105, R112.reuse, RZ ;  /* 0x0000007069057224 */ /* 0x082fe400078e02ff */
[----:B------:R-:W-:Y:S02]  /*2380*/  IMAD.IADD R13, R109, 0x1, R107 ;  /* 0x000000016d0d7824 */ /* 0x000fe400078e026b */
[----:B------:R-:W-:Y:S02]  /*2390*/  IMAD.MOV.U32 R12, RZ, RZ, R108 ;  /* 0x000000ffff0c7224 */ /* 0x000fe400078e006c */
[C---:B------:R-:W-:Y:S02]  /*23a0*/  IMAD R111, R104.reuse, R113, R5 ;  /* 0x00000071686f7224 */ /* 0x040fe400078e0205 */
[----:B------:R-:W-:-:S04]  /*23b0*/  IMAD.WIDE.U32 R6, R104, R112, R12 ;  /* 0x0000007068067225 */ /* 0x000fc800078e000c */
[----:B------:R-:W-:Y:S01]  /*23c0*/  IMAD.IADD R5, R7, 0x1, R111 ;  /* 0x0000000107057824 */ /* 0x000fe200078e026f */
[----:B--2---:R-:W-:-:S04]  /*23d0*/  LEA R14, P0, R6, R114, 0x1 ;  /* 0x00000072060e7211 */ /* 0x004fc800078008ff */
[----:B------:R-:W-:-:S05]  /*23e0*/  LEA.HI.X R15, R6, R115, R5, 0x1, P0 ;  /* 0x00000073060f7211 */ /* 0x000fca00000f0c05 */
[----:B------:R0:W2:Y:S01]  /*23f0*/  @P1 LDG.E.LTC128B.U16 R5, desc[UR38][R14.64] ;  /* 0x000000260e051981 */ /* 0x0000a2000c1e1520 */
[----:B------:R-:W-:Y:S01]  /*2400*/  LEA R10, P0, R106, UR4, 0x1 ;  /* 0x000000046a0a7c11 */ /* 0x000fe2000f8008ff */
[----:B------:R-:W-:Y:S01]  /*2410*/  IMAD.WIDE.U32 R6, R104, R112, R8 ;  /* 0x0000007068067225 */ /* 0x000fe200078e0008 */
[----:B------:R-:W-:Y:S03]  /*2420*/  BSSY B1, `(.L_x_36) ;  /* 0x0000012000017945 */ /* 0x000fe60003800000 */
[----:B------:R-:W-:Y:S02]  /*2430*/  IMAD.IADD R7, R111, 0x1, R7 ;  /* 0x000000016f077824 */ /* 0x000fe400078e0207 */
[----:B------:R-:W-:Y:S01]  /*2440*/  IMAD.WIDE.U32 R20, R101, R110, R6 ;  /* 0x0000006e65147225 */ /* 0x000fe200078e0006 */
[----:B0-----:R-:W-:-:S03]  /*2450*/  SHF.L.U64.HI R15, R112, 0x3, R113 ;  /* 0x00000003700f7819 */ /* 0x001fc60000010271 */
[----:B------:R-:W-:Y:S01]  /*2460*/  IMAD.IADD R7, R107, 0x1, R21 ;  /* 0x000000016b077824 */ /* 0x000fe200078e0215 */
[----:B------:R-:W-:Y:S01]  /*2470*/  LEA R6, P4, R20, R114, 0x1 ;  /* 0x0000007214067211 */ /* 0x000fe200078808ff */
[----:B------:R-:W-:-:S03]  /*2480*/  IMAD.SHL.U32 R14, R112, 0x8, RZ ;  /* 0x00000008700e7824 */ /* 0x000fc600078e00ff */
[----:B------:R-:W-:Y:S01]  /*2490*/  LEA.HI.X R7, R20, R115, R7, 0x1, P4 ;  /* 0x0000007314077211 */ /* 0x000fe200020f0c07 */
[----:B--2---:R-:W-:-:S05]  /*24a0*/  HADD2.F32 R11, -RZ, R5.H0_H0 ;  /* 0x20000005ff0b7230 */ /* 0x004fca0000004100 */
[----:B------:R-:W-:-:S04]  /*24b0*/  FMUL R11, R11, R90 ;  /* 0x0000005a0b0b7220 */ /* 0x000fc80000400000 */
[----:B------:R-:W-:Y:S01]  /*24c0*/  FFMA R24, R24, R23, R11 ;  /* 0x0000001718187223 */ /* 0x000fe2000000000b */
[----:B------:R-:W-:Y:S02]  /*24d0*/  LEA.HI.X R11, R106, UR5, R103, 0x1, P0 ;  /* 0x000000056a0b7c11 */ /* 0x000fe400080f0c67 */
[----:B------:R-:W-:Y:S02]  /*24e0*/  ISETP.GT.AND P0, PT, R4, 0x1, PT ;  /* 0x000000010400780c */ /* 0x000fe40003f04270 */
[----:B------:R-:W-:Y:S02]  /*24f0*/  F2FP.F16.F32.PACK_AB R24, RZ, R24 ;  /* 0x00000018ff18723e */ /* 0x000fe400000000ff */
[----:B------:R-:W-:-:S03]  /*2500*/  ISETP.GT.AND P3, PT, R3, RZ, P0 ;  /* 0x000000ff0300720c */ /* 0x000fc60000764270 */
[----:B------:R0:W-:Y:S10]  /*2510*/  @P1 STG.E.U16 desc[UR38][R10.64], R24 ;  /* 0x000000180a001986 */ /* 0x0001f4000c101526 */
[----:B------:R-:W-:Y:S05]  /*2520*/  @!P3 BRA `(.L_x_37) ;  /* 0x000000000004b947 */ /* 0x000fea0003800000 */
[----:B------:R1:W5:Y:S02]  /*2530*/  LDG.E.LTC128B.U16 R5, desc[UR38][R6.64+0x2] ;  /* 0x0000022606057981 */ /* 0x000364000c1e1520 */
.L_x_37:
[----:B------:R-:W-:Y:S05]  /*2540*/  BSYNC B1 ;  /* 0x0000000000017941 */ /* 0x000fea0003800000 */
.L_x_36:
[----:B-----5:R-:W-:Y:S01]  /*2550*/  HADD2.F32 R103, -RZ, R5.H0_H0 ;  /* 0x20000005ff677230 */ /* 0x020fe20000004100 */
[----:B------:R-:W-:Y:S01]  /*2560*/  ISETP.GT.AND P2, PT, R3, 0x8, P2 ;  /* 0x000000080300780c */ /* 0x000fe20001744270 */
[----:B------:R-:W-:Y:S01]  /*2570*/  IMAD.WIDE.U32 R20, R104, R112, R14 ;  /* 0x0000007068147225 */ /* 0x000fe200078e000e */
[----:B0-----:R-:W-:-:S03]  /*2580*/  PRMT R24, R5, 0x7610, R24 ;  /* 0x0000761005187816 */ /* 0x001fc60000000018 */
[----:B------:R-:W-:Y:S01]  /*2590*/  FMUL R12, R103, R90 ;  /* 0x0000005a670c7220 */ /* 0x000fe20000400000 */
[----:B------:R-:W-:Y:S01]  /*25a0*/  IMAD.IADD R111, R111, 0x1, R21 ;  /* 0x000000016f6f7824 */ /* 0x000fe200078e0215 */
[----:B------:R-:W-:Y:S02]  /*25b0*/  IADD3 R108, P1, R108, R20, RZ ;  /* 0x000000146c6c7210 */ /* 0x000fe40007f3e0ff */
[----:B------:R-:W-:-:S03]  /*25c0*/  FFMA R12, R25, R23, R12 ;  /* 0x00000017190c7223 */ /* 0x000fc6000000000c */
[----:B------:R-:W-:Y:S01]  /*25d0*/  IMAD.X R13, R111, 0x1, R13, P1 ;  /* 0x000000016f0d7824 */ /* 0x000fe200008e060d */
[C---:B------:R-:W-:Y:S02]  /*25e0*/  LEA R14, P1, R108.reuse, R114, 0x1 ;  /* 0x000000726c0e7211 */ /* 0x040fe400078208ff */
[----:B------:R-:W-:Y:S02]  /*25f0*/  F2FP.F16.F32.PACK_AB R12, RZ, R12 ;  /* 0x0000000cff0c723e */ /* 0x000fe400000000ff */
[----:B------:R-:W-:Y:S02]  /*2600*/  LEA.HI.X R15, R108, R115, R13, 0x1, P1 ;  /* 0x000000736c0f7211 */ /* 0x000fe400008f0c0d */
[----:B------:R-:W-:-:S05]  /*2610*/  PRMT R21, R12, 0x7610, R21 ;  /* 0x000076100c157816 */ /* 0x000fca0000000015 */
[----:B------:R0:W-:Y:S04]  /*2620*/  @P3 STG.E.U16 desc[UR38][R10.64+0x2], R21 ;  /* 0x000002150a003986 */ /* 0x0001e8000c101526 */
[----:B------:R-:W2:Y:S01]  /*2630*/  @P2 LDG.E.LTC128B.U16 R24, desc[UR38][R14.64] ;  /* 0x000000260e182981 */ /* 0x000ea2000c1e1520 */
[----:B------:R-:W-:Y:S01]  /*2640*/  IADD3 R20, P1, R8, R20, RZ ;  /* 0x0000001408147210 */ /* 0x000fe20007f3e0ff */
[----:B------:R-:W-:Y:S01]  /*2650*/  BSSY B1, `(.L_x_38) ;  /* 0x0000011000017945 */ /* 0x000fe20003800000 */
[----:B------:R-:W-:Y:S02]  /*2660*/  SHF.L.U64.HI R13, R91, 0x1, R92 ;  /* 0x000000015b0d7819 */ /* 0x000fe4000001025c */
[----:B------:R-:W-:Y:S01]  /*2670*/  ISETP.GT.AND P0, PT, R3, 0x8, P0 ;  /* 0x000000080300780c */ /* 0x000fe20000704270 */
[----:B0-----:R-:W-:Y:S01]  /*2680*/  IMAD.X R21, R9, 0x1, R111, P1 ;  /* 0x0000000109157824 */ /* 0x001fe200008e066f */
[----:B------:R-:W-:Y:S01]  /*2690*/  LEA R12, P1, R91, R10, 0x1 ;  /* 0x0000000a5b0c7211 */ /* 0x000fe200078208ff */
[----:B------:R-:W-:-:S04]  /*26a0*/  IMAD.WIDE.U32 R20, R101, R110, R20 ;  /* 0x0000006e65147225 */ /* 0x000fc800078e0014 */
[----:B------:R-:W-:Y:S01]  /*26b0*/  IMAD.X R13, R13, 0x1, R11, P1 ;  /* 0x000000010d0d7824 */ /* 0x000fe200008e060b */
[----:B------:R-:W-:Y:S01]  /*26c0*/  LEA R8, P3, R20, R114, 0x1 ;  /* 0x0000007214087211 */ /* 0x000fe200078608ff */
[----:B------:R-:W-:-:S05]  /*26d0*/  IMAD.IADD R9, R107, 0x1, R21 ;  /* 0x000000016b097824 */ /* 0x000fca00078e0215 */
[----:B------:R-:W-:Y:S01]  /*26e0*/  LEA.HI.X R9, R20, R115, R9, 0x1, P3 ;  /* 0x0000007314097211 */ /* 0x000fe200018f0c09 */
[----:B--2---:R-:W-:-:S05]  /*26f0*/  HADD2.F32 R5, -RZ, R24.H0_H0 ;  /* 0x20000018ff057230 */ /* 0x004fca0000004100 */
[----:B------:R-:W-:-:S04]  /*2700*/  FMUL R5, R5, R90 ;  /* 0x0000005a05057220 */ /* 0x000fc80000400000 */
[----:B------:R-:W-:-:S05]  /*2710*/  FFMA R5, R26, R23, R5 ;  /* 0x000000171a057223 */ /* 0x000fca0000000005 */
[----:B------:R-:W-:-:S05]  /*2720*/  F2FP.F16.F32.PACK_AB R5, RZ, R5 ;  /* 0x00000005ff05723e */ /* 0x000fca00000000ff */
[----:B------:R0:W-:Y:S01]  /*2730*/  @P2 STG.E.U16 desc[UR38][R12.64], R5 ;  /* 0x000000050c002986 */ /* 0x0001e2000c101526 */
[----:B------:R-:W-:Y:S05]  /*2740*/  @!P0 BRA `(.L_x_39) ;  /* 0x0000000000048947 */ /* 0x000fea0003800000 */
[----:B------:R2:W5:Y:S02]  /*2750*/  LDG.E.LTC128B.U16 R24, desc[UR38][R8.64+0x2] ;  /* 0x0000022608187981 */ /* 0x000564000c1e1520 */
.L_x_39:
[----:B------:R-:W-:Y:S05]  /*2760*/  BSYNC B1 ;  /* 0x0000000000017941 */ /* 0x000fea0003800000 */
.L_x_38:
[----:B0----5:R-:W-:Y:S01]  /*2770*/  HADD2.F32 R5, -RZ, R24.H0_H0 ;  /* 0x20000018ff057230 */ /* 0x021fe20000004100 */
[----:B------:R-:W-:Y:S01]  /*2780*/  ISETP.GT.AND P1, PT, R4, 0x8, PT ;  /* 0x000000080400780c */ /* 0x000fe20003f24270 */
[----:B------:R-:W-:Y:S03]  /*2790*/  BSSY B1, `(.L_x_40) ;  /* 0x0000008000017945 */ /* 0x000fe60003800000 */
[----:B------:R-:W-:Y:S01]  /*27a0*/  FMUL R14, R5, R90 ;  /* 0x0000005a050e7220 */ /* 0x000fe20000400000 */
[----:B------:R-:W-:-:S03]  /*27b0*/  ISETP.GT.AND P2, PT, R3, RZ, P1 ;  /* 0x000000ff0300720c */ /* 0x000fc60000f44270 */
[----:B------:R-:W-:-:S05]  /*27c0*/  FFMA R14, R27, R23, R14 ;  /* 0x000000171b0e7223 */ /* 0x000fca000000000e */
[----:B------:R-:W-:-:S05]  /*27d0*/  F2FP.F16.F32.PACK_AB R14, RZ, R14 ;  /* 0x0000000eff0e723e */ /* 0x000fca00000000ff */
[----:B------:R0:W-:Y:S01]  /*27e0*/  @P0 STG.E.U16 desc[UR38][R12.64+0x2], R14 ;  /* 0x0000020e0c000986 */ /* 0x0001e2000c101526 */
[----:B------:R-:W-:Y:S05]  /*27f0*/  @!P2 BRA `(.L_x_41) ;  /* 0x000000000004a947 */ /* 0x000fea0003800000 */
[----:B------:R3:W5:Y:S02]  /*2800*/  LDG.E.LTC128B.U16 R24, desc[UR38][R6.64+0x10] ;  /* 0x0000102606187981 */ /* 0x000764000c1e1520 */
.L_x_41:
[----:B------:R-:W-:Y:S05]  /*2810*/  BSYNC B1 ;  /* 0x0000000000017941 */ /* 0x000fea0003800000 */
.L_x_40:
[----:B-----5:R-:W-:Y:S01]  /*2820*/  HADD2.F32 R5, -RZ, R24.H0_H0 ;  /* 0x20000018ff057230 */ /* 0x020fe20000004100 */
        /* <DEDUP_REMOVED lines=9> */
.L_x_43:
[----:B------:R-:W-:Y:S05]  /*28c0*/  BSYNC B1 ;  /* 0x0000000000017941 */ /* 0x000fea0003800000 */
.L_x_42:
[----:B----45:R-:W-:Y:S01]  /*28d0*/  HADD2.F32 R5, -RZ, R24.H0_H0 ;  /* 0x20000018ff057230 */ /* 0x030fe20000004100 */
[----:B------:R-:W-:Y:S01]  /*28e0*/  ISETP.GT.AND P1, PT, R3, 0x8, P1 ;  /* 0x000000080300780c */ /* 0x000fe20000f24270 */
[----:B------:R-:W-:Y:S03]  /*28f0*/  BSSY B1, `(.L_x_44) ;  /* 0x0000007000017945 */ /* 0x000fe60003800000 */
[----:B0-----:R-:W-:-:S04]  /*2900*/  FMUL R14, R5, R90 ;  /* 0x0000005a050e7220 */ /* 0x001fc80000400000 */
[----:B------:R-:W-:-:S05]  /*2910*/  FFMA R14, R29, R23, R14 ;  /* 0x000000171d0e7223 */ /* 0x000fca000000000e */
[----:B------:R-:W-:-:S05]  /*2920*/  F2FP.F16.F32.PACK_AB R14, RZ, R14 ;  /* 0x0000000eff0e723e */ /* 0x000fca00000000ff */
[----:B------:R0:W-:Y:S01]  /*2930*/  @P3 STG.E.U16 desc[UR38][R10.64+0x12], R14 ;  /* 0x0000120e0a003986 */ /* 0x0001e2000c101526 */
[----:B------:R-:W-:Y:S05]  /*2940*/  @!P1 BRA `(.L_x_45) ;  /* 0x0000000000049947 */ /* 0x000fea0003800000 */
[----:B------:R4:W5:Y:S02]  /*2950*/  LDG.E.LTC128B.U16 R24, desc[UR38][R8.64+0x10] ;  /* 0x0000102608187981 */ /* 0x000964000c1e1520 */
.L_x_45:
[----:B------:R-:W-:Y:S05]  /*2960*/  BSYNC B1 ;  /* 0x0000000000017941 */ /* 0x000fea0003800000 */
.L_x_44:
[----:B-----5:R-:W-:Y:S01]  /*2970*/  HADD2.F32 R5, -RZ, R24.H0_H0 ;  /* 0x20000018ff057230 */ /* 0x020fe20000004100 */
[----:B------:R-:W-:Y:S01]  /*2980*/  ISETP.GT.AND P0, PT, R3, 0x8, P0 ;  /* 0x000000080300780c */ /* 0x000fe20000704270 */
[----:B------:R-:W-:Y:S03]  /*2990*/  BSSY B1, `(.L_x_46) ;  /* 0x0000007000017945 */ /* 0x000fe60003800000 */
[----:B------:R-:W-:-:S04]  /*29a0*/  FMUL R5, R5, R90 ;  /* 0x0000005a05057220 */ /* 0x000fc80000400000 */
[----:B------:R-:W-:-:S05]  /*29b0*/  FFMA R5, R30, R23, R5 ;  /* 0x000000171e057223 */ /* 0x000fca0000000005 */
[----:B------:R-:W-:-:S05]  /*29c0*/  F2FP.F16.F32.PACK_AB R5, RZ, R5 ;  /* 0x00000005ff05723e */ /* 0x000fca00000000ff */
[----:B------:R0:W-:Y:S01]  /*29d0*/  @P1 STG.E.U16 desc[UR38][R12.64+0x10], R5 ;  /* 0x000010050c001986 */ /* 0x0001e2000c101526 */
[----:B------:R-:W-:Y:S05]  /*29e0*/  @!P0 BRA `(.L_x_47) ;  /* 0x0000000000048947 */ /* 0x000fea0003800000 */
[----:B------:R0:W5:Y:S02]  /*29f0*/  LDG.E.LTC128B.U16 R24, desc[UR38][R8.64+0x12] ;  /* 0x0000122608187981 */ /* 0x000164000c1e1520 */
.L_x_47:
[----:B------:R-:W-:Y:S05]  /*2a00*/  BSYNC B1 ;  /* 0x0000000000017941 */ /* 0x000fea0003800000 */
.L_x_46:
        /* <DEDUP_REMOVED lines=10> */
.L_x_49:
[----:B------:R-:W-:Y:S05]  /*2ab0*/  BSYNC B1 ;  /* 0x0000000000017941 */ /* 0x000fea0003800000 */
.L_x_48:
        /* <DEDUP_REMOVED lines=10> */
.L_x_51:
[----:B------:R-:W-:Y:S05]  /*2b60*/  BSYNC B1 ;  /* 0x0000000000017941 */ /* 0x000fea0003800000 */
.L_x_50:
[----:B0----5:R-:W-:Y:S01]  /*2b70*/  HADD2.F32 R5, -RZ, R24.H0_H0 ;  /* 0x20000018ff057230 */ /* 0x021fe20000004100 */
        /* <DEDUP_REMOVED lines=8> */
.L_x_53:
[----:B------:R-:W-:Y:S05]  /*2c00*/  BSYNC B1 ;  /* 0x0000000000017941 */ /* 0x000fea0003800000 */
.L_x_52:
        /* <DEDUP_REMOVED lines=9> */
.L_x_55:
[----:B------:R-:W-:Y:S05]  /*2ca0*/  BSYNC B1 ;  /* 0x0000000000017941 */ /* 0x000fea0003800000 */
.L_x_54:
        /* <DEDUP_REMOVED lines=10> */
.L_x_57:
[----:B------:R-:W-:Y:S05]  /*2d50*/  BSYNC B1 ;  /* 0x0000000000017941 */ /* 0x000fea0003800000 */
.L_x_56:
        /* <DEDUP_REMOVED lines=10> */
.L_x_59:
[----:B------:R-:W-:Y:S05]  /*2e00*/  BSYNC B1 ;  /* 0x0000000000017941 */ /* 0x000fea0003800000 */
.L_x_58:
        /* <DEDUP_REMOVED lines=9> */
.L_x_61:
[----:B------:R-:W-:Y:S05]  /*2ea0*/  BSYNC B1 ;  /* 0x0000000000017941 */ /* 0x000fea0003800000 */
.L_x_60:
        /* <DEDUP_REMOVED lines=9> */
.L_x_63:
[----:B------:R-:W-:Y:S05]  /*2f40*/  BSYNC B1 ;  /* 0x0000000000017941 */ /* 0x000fea0003800000 */
.L_x_62:
        /* <DEDUP_REMOVED lines=10> */
.L_x_65:
[----:B------:R-:W-:Y:S05]  /*2ff0*/  BSYNC B1 ;  /* 0x0000000000017941 */ /* 0x000fea0003800000 */
.L_x_64:
        /* <DEDUP_REMOVED lines=10> */
.L_x_67:
[----:B------:R-:W-:Y:S05]  /*30a0*/  BSYNC B1 ;  /* 0x0000000000017941 */ /* 0x000fea0003800000 */
.L_x_66:
        /* <DEDUP_REMOVED lines=9> */
.L_x_69:
[----:B------:R-:W-:Y:S05]  /*3140*/  BSYNC B1 ;  /* 0x0000000000017941 */ /* 0x000fea0003800000 */
.L_x_68:
        /* <DEDUP_REMOVED lines=9> */
.L_x_71:
[----:B------:R-:W-:Y:S05]  /*31e0*/  BSYNC B1 ;  /* 0x0000000000017941 */ /* 0x000fea0003800000 */
.L_x_70:
        /* <DEDUP_REMOVED lines=10> */
.L_x_73:
[----:B------:R-:W-:Y:S05]  /*3290*/  BSYNC B1 ;  /* 0x0000000000017941 */ /* 0x000fea0003800000 */
.L_x_72:
        /* <DEDUP_REMOVED lines=10> */
.L_x_75:
[----:B------:R-:W-:Y:S05]  /*3340*/  BSYNC B1 ;  /* 0x0000000000017941 */ /* 0x000fea0003800000 */
.L_x_74:
        /* <DEDUP_REMOVED lines=9> */
.L_x_77:
[----:B------:R-:W-:Y:S05]  /*33e0*/  BSYNC B1 ;  /* 0x0000000000017941 */ /* 0x000fea0003800000 */
.L_x_76:
        /* <DEDUP_REMOVED lines=9> */
.L_x_79:
[----:B------:R-:W-:Y:S05]  /*3480*/  BSYNC B1 ;  /* 0x0000000000017941 */ /* 0x000fea0003800000 */
.L_x_78:
        /* <DEDUP_REMOVED lines=10> */
.L_x_81:
[----:B------:R-:W-:Y:S05]  /*3530*/  BSYNC B1 ;  /* 0x0000000000017941 */ /* 0x000fea0003800000 */
.L_x_80:
        /* <DEDUP_REMOVED lines=10> */
.L_x_83:
[----:B------:R-:W-:Y:S05]  /*35e0*/  BSYNC B1 ;  /* 0x0000000000017941 */ /* 0x000fea0003800000 */
.L_x_82:
        /* <DEDUP_REMOVED lines=9> */
.L_x_85:
[----:B------:R-:W-:Y:S05]  /*3680*/  BSYNC B1 ;  /* 0x0000000000017941 */ /* 0x000fea0003800000 */
.L_x_84:
        /* <DEDUP_REMOVED lines=9> */
.L_x_87:
[----:B------:R-:W-:Y:S05]  /*3720*/  BSYNC B1 ;  /* 0x0000000000017941 */ /* 0x000fea0003800000 */
.L_x_86:
        /* <DEDUP_REMOVED lines=10> */
.L_x_89:
[----:B------:R-:W-:Y:S05]  /*37d0*/  BSYNC B1 ;  /* 0x0000000000017941 */ /* 0x000fea0003800000 */
.L_x_88:
        /* <DEDUP_REMOVED lines=10> */
.L_x_91:
[----:B------:R-:W-:Y:S05]  /*3880*/  BSYNC B1 ;  /* 0x0000000000017941 */ /* 0x000fea0003800000 */
.L_x_90:
        /* <DEDUP_REMOVED lines=9> */
.L_x_93:
[----:B------:R-:W-:Y:S05]  /*3920*/  BSYNC B1 ;  /* 0x0000000000017941 */ /* 0x000fea0003800000 */
.L_x_92:
        /* <DEDUP_REMOVED lines=9> */
.L_x_95:
[----:B------:R-:W-:Y:S05]  /*39c0*/  BSYNC B1 ;  /* 0x0000000000017941 */ /* 0x000fea0003800000 */
.L_x_94:
        /* <DEDUP_REMOVED lines=10> */
.L_x_97:
[----:B------:R-:W-:Y:S05]  /*3a70*/  BSYNC B1 ;  /* 0x0000000000017941 */ /* 0x000fea0003800000 */
.L_x_96:
        /* <DEDUP_REMOVED lines=10> */
.L_x_99:
[----:B------:R-:W-:Y:S05]  /*3b20*/  BSYNC B1 ;  /* 0x0000000000017941 */ /* 0x000fea0003800000 */
.L_x_98:
        /* <DEDUP_REMOVED lines=9> */
.L_x_101:
[----:B------:R-:W-:Y:S05]  /*3bc0*/  BSYNC B1 ;  /* 0x0000000000017941 */ /* 0x000fea0003800000 */
.L_x_100:
        /* <DEDUP_REMOVED lines=9> */
.L_x_103:
[----:B------:R-:W-:Y:S05]  /*3c60*/  BSYNC B1 ;  /* 0x0000000000017941 */ /* 0x000fea0003800000 */
.L_x_102:
        /* <DEDUP_REMOVED lines=10> */
.L_x_105:
[----:B------:R-:W-:Y:S05]  /*3d10*/  BSYNC B1 ;  /* 0x0000000000017941 */ /* 0x000fea0003800000 */
.L_x_104:
        /* <DEDUP_REMOVED lines=10> */
.L_x_107:
[----:B------:R-:W-:Y:S05]  /*3dc0*/  BSYNC B1 ;  /* 0x0000000000017941 */ /* 0x000fea0003800000 */
.L_x_106:
        /* <DEDUP_REMOVED lines=9> */
.L_x_109:
[----:B------:R-:W-:Y:S05]  /*3e60*/  BSYNC B1 ;  /* 0x0000000000017941 */ /* 0x000fea0003800000 */
.L_x_108:
        /* <DEDUP_REMOVED lines=9> */
.L_x_111:
[----:B------:R-:W-:Y:S05]  /*3f00*/  BSYNC B1 ;  /* 0x0000000000017941 */ /* 0x000fea0003800000 */
.L_x_110:
        /* <DEDUP_REMOVED lines=10> */
.L_x_113:
[----:B------:R-:W-:Y:S05]  /*3fb0*/  BSYNC B1 ;  /* 0x0000000000017941 */ /* 0x000fea0003800000 */
.L_x_112:
        /* <DEDUP_REMOVED lines=10> */
.L_x_115:
[----:B------:R-:W-:Y:S05]  /*4060*/  BSYNC B1 ;  /* 0x0000000000017941 */ /* 0x000fea0003800000 */
.L_x_114:
        /* <DEDUP_REMOVED lines=9> */
.L_x_117:
[----:B------:R-:W-:Y:S05]  /*4100*/  BSYNC B1 ;  /* 0x0000000000017941 */ /* 0x000fea0003800000 */
.L_x_116:
        /* <DEDUP_REMOVED lines=9> */
.L_x_119:
[----:B------:R-:W-:Y:S05]  /*41a0*/  BSYNC B1 ;  /* 0x0000000000017941 */ /* 0x000fea0003800000 */
.L_x_118:
        /* <DEDUP_REMOVED lines=10> */
.L_x_121:
[----:B------:R-:W-:Y:S05]  /*4250*/  BSYNC B1 ;  /* 0x0000000000017941 */ /* 0x000fea0003800000 */
.L_x_120:
        /* <DEDUP_REMOVED lines=10> */
.L_x_123:
[----:B------:R-:W-:Y:S05]  /*4300*/  BSYNC B1 ;  /* 0x0000000000017941 */ /* 0x000fea0003800000 */
.L_x_122:
        /* <DEDUP_REMOVED lines=9> */
.L_x_125:
[----:B------:R-:W-:Y:S05]  /*43a0*/  BSYNC B1 ;  /* 0x0000000000017941 */ /* 0x000fea0003800000 */
.L_x_124:
        /* <DEDUP_REMOVED lines=9> */
.L_x_127:
[----:B------:R-:W-:Y:S05]  /*4440*/  BSYNC B1 ;  /* 0x0000000000017941 */ /* 0x000fea0003800000 */
.L_x_126:
        /* <DEDUP_REMOVED lines=10> */
.L_x_129:
[----:B------:R-:W-:Y:S05]  /*44f0*/  BSYNC B1 ;  /* 0x0000000000017941 */ /* 0x000fea0003800000 */
.L_x_128:
        /* <DEDUP_REMOVED lines=10> */
.L_x_131:
[----:B------:R-:W-:Y:S05]  /*45a0*/  BSYNC B1 ;  /* 0x0000000000017941 */ /* 0x000fea0003800000 */
.L_x_130:
        /* <DEDUP_REMOVED lines=9> */
.L_x_133:
[----:B------:R-:W-:Y:S05]  /*4640*/  BSYNC B1 ;  /* 0x0000000000017941 */ /* 0x000fea0003800000 */
.L_x_132:
        /* <DEDUP_REMOVED lines=9> */
.L_x_135:
[----:B------:R-:W-:Y:S05]  /*46e0*/  BSYNC B1 ;  /* 0x0000000000017941 */ /* 0x000fea0003800000 */
.L_x_134:
        /* <DEDUP_REMOVED lines=10> */
.L_x_137:
[----:B------:R-:W-:Y:S05]  /*4790*/  BSYNC B1 ;  /* 0x0000000000017941 */ /* 0x000fea0003800000 */
.L_x_136:
        /* <DEDUP_REMOVED lines=10> */
.L_x_139:
[----:B------:R-:W-:Y:S05]  /*4840*/  BSYNC B1 ;  /* 0x0000000000017941 */ /* 0x000fea0003800000 */
.L_x_138:
        /* <DEDUP_REMOVED lines=9> */
.L_x_141:
[----:B------:R-:W-:Y:S05]  /*48e0*/  BSYNC B1 ;  /* 0x0000000000017941 */ /* 0x000fea0003800000 */
.L_x_140:
        /* <DEDUP_REMOVED lines=9> */
.L_x_143:
[----:B------:R-:W-:Y:S05]  /*4980*/  BSYNC B1 ;  /* 0x0000000000017941 */ /* 0x000fea0003800000 */
.L_x_142:
        /* <DEDUP_REMOVED lines=10> */
.L_x_145:
[----:B------:R-:W-:Y:S05]  /*4a30*/  BSYNC B1 ;  /* 0x0000000000017941 */ /* 0x000fea0003800000 */
.L_x_144:
        /* <DEDUP_REMOVED lines=10> */
.L_x_147:
[----:B------:R-:W-:Y:S05]  /*4ae0*/  BSYNC B1 ;  /* 0x0000000000017941 */ /* 0x000fea0003800000 */
.L_x_146:
        /* <DEDUP_REMOVED lines=9> */
.L_x_149:
[----:B------:R-:W-:Y:S05]  /*4b80*/  BSYNC B1 ;  /* 0x0000000000017941 */ /* 0x000fea0003800000 */
.L_x_148:
        /* <DEDUP_REMOVED lines=9> */
.L_x_151:
[----:B------:R-:W-:Y:S05]  /*4c20*/  BSYNC B1 ;  /* 0x0000000000017941 */ /* 0x000fea0003800000 */
.L_x_150:
        /* <DEDUP_REMOVED lines=10> */
.L_x_153:
[----:B------:R-:W-:Y:S05]  /*4cd0*/  BSYNC B1 ;  /* 0x0000000000017941 */ /* 0x000fea0003800000 */
.L_x_152:
[----:B-----5:R-:W-:Y:S01]  /*4ce0*/  HADD2.F32 R5, -RZ, R24.H0_H0 ;  /* 0x20000018ff057230 */ /* 0x020fe20000004100 */
[----:B------:R-:W-:Y:S01]  /*4cf0*/  ISETP.GT.AND P0, PT, R4, 0x79, PT ;  /* 0x000000790400780c */ /* 0x000fe20003f04270 */
[----:B------:R-:W-:Y:S01]  /*4d00*/  @P2 IMAD.MOV.U32 R4, RZ, RZ, R10 ;  /* 0x000000ffff042224 */ /* 0x000fe200078e000a */
[----:B------:R-:W-:Y:S02]  /*4d10*/  BSSY B1, `(.L_x_154) ;  /* 0x000000a000017945 */ /* 0x000fe40003800000 */
[----:B------:R-:W-:Y:S01]  /*4d20*/  FMUL R5, R5, R90 ;  /* 0x0000005a05057220 */ /* 0x000fe20000400000 */
[----:B------:R-:W-:-:S03]  /*4d30*/  ISETP.GT.AND P3, PT, R3, RZ, P0 ;  /* 0x000000ff0300720c */ /* 0x000fc60000764270 */
[----:B------:R-:W-:-:S05]  /*4d40*/  FFMA R5, R84, R23, R5 ;  /* 0x0000001754057223 */ /* 0x000fca0000000005 */
[----:B------:R-:W-:-:S04]  /*4d50*/  F2FP.F16.F32.PACK_AB R5, RZ, R5 ;  /* 0x00000005ff05723e */ /* 0x000fc800000000ff */
[----:B0-----:R-:W-:Y:S01]  /*4d60*/  PRMT R14, R5, 0x7610, R14 ;  /* 0x00007610050e7816 */ /* 0x001fe2000000000e */
[----:B------:R-:W-:-:S05]  /*4d70*/  @P2 IMAD.MOV.U32 R5, RZ, RZ, R11 ;  /* 0x000000ffff052224 */ /* 0x000fca00078e000b */
[----:B------:R0:W-:Y:S01]  /*4d80*/  @P2 STG.E.U16 desc[UR38][R4.64+0xf0], R14 ;  /* 0x0000f00e04002986 */ /* 0x0001e2000c101526 */
[----:B------:R-:W-:Y:S05]  /*4d90*/  @!P3 BRA `(.L_x_155) ;  /* 0x000000000004b947 */ /* 0x000fea0003800000 */
[----:B------:R0:W5:Y:S02]  /*4da0*/  LDG.E.LTC128B.U16 R24, desc[UR38][R6.64+0xf2] ;  /* 0x0000f22606187981 */ /* 0x000164000c1e1520 */
.L_x_155:
[----:B------:R-:W-:Y:S05]  /*4db0*/  BSYNC B1 ;  /* 0x0000000000017941 */ /* 0x000fea0003800000 */
.L_x_154:
        /* <DEDUP_REMOVED lines=9> */
.L_x_157:
[----:B------:R-:W-:Y:S05]  /*4e50*/  BSYNC B1 ;  /* 0x0000000000017941 */ /* 0x000fea0003800000 */
.L_x_156:
[----:B-----5:R-:W-:Y:S01]  /*4e60*/  HADD2.F32 R5, -RZ, R24.H0_H0 ;  /* 0x20000018ff057230 */ /* 0x020fe20000004100 */
[----:B------:R-:W-:Y:S01]  /*4e70*/  ISETP.GT.AND P0, PT, R3, 0x8, P0 ;  /* 0x000000080300780c */ /* 0x000fe20000704270 */
[----:B0-----:R-:W-:Y:S01]  /*4e80*/  @P1 IMAD.MOV.U32 R4, RZ, RZ, R12 ;  /* 0x000000ffff041224 */ /* 0x001fe200078e000c */
[----:B------:R-:W-:Y:S02]  /*4e90*/  BSSY B1, `(.L_x_158) ;  /* 0x0000009000017945 */ /* 0x000fe40003800000 */
[----:B------:R-:W-:-:S04]  /*4ea0*/  FMUL R5, R5, R90 ;  /* 0x0000005a05057220 */ /* 0x000fc80000400000 */
[----:B------:R-:W-:-:S05]  /*4eb0*/  FFMA R5, R86, R23, R5 ;  /* 0x0000001756057223 */ /* 0x000fca0000000005 */
[----:B------:R-:W-:-:S04]  /*4ec0*/  F2FP.F16.F32.PACK_AB R5, RZ, R5 ;  /* 0x00000005ff05723e */ /* 0x000fc800000000ff */
[----:B-1-3--:R-:W-:Y:S01]  /*4ed0*/  PRMT R6, R5, 0x7610, R6 ;  /* 0x0000761005067816 */ /* 0x00afe20000000006 */
[----:B------:R-:W-:-:S05]  /*4ee0*/  @P1 IMAD.MOV.U32 R5, RZ, RZ, R13 ;  /* 0x000000ffff051224 */ /* 0x000fca00078e000d */
[----:B------:R0:W-:Y:S01]  /*4ef0*/  @P1 STG.E.U16 desc[UR38][R4.64+0xf0], R6 ;  /* 0x0000f00604001986 */ /* 0x0001e2000c101526 */
[----:B------:R-:W-:Y:S05]  /*4f00*/  @!P0 BRA `(.L_x_159) ;  /* 0x0000000000048947 */ /* 0x000fea0003800000 */
[----:B------:R1:W5:Y:S02]  /*4f10*/  LDG.E.LTC128B.U16 R24, desc[UR38][R8.64+0xf2] ;  /* 0x0000f22608187981 */ /* 0x000364000c1e1520 */
.L_x_159:
[----:B------:R-:W-:Y:S05]  /*4f20*/  BSYNC B1 ;  /* 0x0000000000017941 */ /* 0x000fea0003800000 */
.L_x_158:
[----:B------:R-:W-:Y:S05]  /*4f30*/  @!P0 BRA `(.L_x_160) ;  /* 0x0000001000e88947 */ /* 0x000fea0003800000 */
[----:B-----5:R-:W-:-:S05]  /*4f40*/  HADD2.F32 R3, -RZ, R24.H0_H0 ;  /* 0x20000018ff037230 */ /* 0x020fca0000004100 */
[----:B0-----:R-:W-:-:S04]  /*4f50*/  FMUL R4, R3, R90 ;  /* 0x0000005a03047220 */ /* 0x001fc80000400000 */
[----:B------:R-:W-:-:S05]  /*4f60*/  FFMA R4, R87, R23, R4 ;  /* 0x0000001757047223 */ /* 0x000fca0000000004 */
[----:B------:R-:W-:-:S05]  /*4f70*/  F2FP.F16.F32.PACK_AB R4, RZ, R4 ;  /* 0x00000004ff04723e */ /* 0x000fca00000000ff */
[----:B------:R3:W-:Y:S01]  /*4f80*/  STG.E.U16 desc[UR38][R12.64+0xf2], R4 ;  /* 0x0000f2040c007986 */ /* 0x0007e2000c101526 */
[----:B------:R-:W-:Y:S05]  /*4f90*/  BRA `(.L_x_160) ;  /* 0x0000001000d07947 */ /* 0x000fea0003800000 */
.L_x_35:
[----:B------:R-:W-:Y:S01]  /*4fa0*/  ISETP.GT.AND P3, PT, R4, 0x1, PT ;  /* 0x000000010400780c */ /* 0x000fe20003f64270 */
[----:B------:R-:W-:Y:S01]  /*4fb0*/  ULDC.64 UR4, c[0x0][0x5c0] ;  /* 0x0001700000047ab9 */ /* 0x000fe20000000a00 */
[-C--:B------:R-:W-:Y:S01]  /*4fc0*/  FMUL R24, R24, R23.reuse ;  /* 0x0000001718187220 */ /* 0x080fe20000400000 */
[----:B------:R-:W-:Y:S01]  /*4fd0*/  LEA R6, P4, R106, UR4, 0x1 ;  /* 0x000000046a067c11 */ /* 0x000fe2000f8808ff */
[-C--:B------:R-:W-:Y:S01]  /*4fe0*/  FMUL R25, R25, R23.reuse ;  /* 0x0000001719197220 */ /* 0x080fe20000400000 */
[----:B------:R-:W-:Y:S01]  /*4ff0*/  ISETP.GT.AND P0, PT, R3, RZ, P3 ;  /* 0x000000ff0300720c */ /* 0x000fe20001f04270 */
[-C--:B------:R-:W-:Y:S01]  /*5000*/  FMUL R26, R26, R23.reuse ;  /* 0x000000171a1a7220 */ /* 0x080fe20000400000 */
[----:B------:R-:W-:Y:S01]  /*5010*/  F2FP.F16.F32.PACK_AB R24, RZ, R24 ;  /* 0x00000018ff18723e */ /* 0x000fe200000000ff */
[-C--:B------:R-:W-:Y:S01]  /*5020*/  FMUL R27, R27, R23.reuse ;  /* 0x000000171b1b7220 */ /* 0x080fe20000400000 */
[----:B------:R-:W-:Y:S01]  /*5030*/  LEA.HI.X R7, R106, UR5, R103, 0x1, P4 ;  /* 0x000000056a077c11 */ /* 0x000fe2000a0f0c67 */
[----:B------:R-:W-:Y:S01]  /*5040*/  FMUL R28, R28, R23 ;  /* 0x000000171c1c7220 */ /* 0x000fe20000400000 */
[----:B------:R-:W-:Y:S01]  /*5050*/  F2FP.F16.F32.PACK_AB R25, RZ, R25 ;  /* 0x00000019ff19723e */ /* 0x000fe200000000ff */
[-C--:B------:R-:W-:Y:S01]  /*5060*/  FMUL R29, R29, R23.reuse ;  /* 0x000000171d1d7220 */ /* 0x080fe20000400000 */
[----:B------:R-:W-:Y:S01]  /*5070*/  ISETP.GT.AND P2, PT, R3, 0x8, P2 ;  /* 0x000000080300780c */ /* 0x000fe20001744270 */
[----:B------:R-:W-:Y:S01]  /*5080*/  @P1 STG.E.U16 desc[UR38][R6.64], R24 ;  /* 0x0000001806001986 */ /* 0x000fe2000c101526 */
[----:B------:R-:W-:Y:S01]  /*5090*/  ISETP.GT.AND P1, PT, R4, 0x8, PT ;  /* 0x000000080400780c */ /* 0x000fe20003f24270 */
[-C--:B------:R-:W-:Y:S01]  /*50a0*/  FMUL R30, R30, R23.reuse ;  /* 0x000000171e1e7220 */ /* 0x080fe20000400000 */
[C---:B------:R-:W-:Y:S01]  /*50b0*/  SHF.L.U64.HI R5, R91.reuse, 0x1, R92 ;  /* 0x000000015b057819 */ /* 0x040fe2000001025c */
[----:B------:R-:W-:Y:S01]  /*50c0*/  @P0 STG.E.U16 desc[UR38][R6.64+0x2], R25 ;  /* 0x0000021906000986 */ /* 0x000fe2000c101526 */
[----:B------:R-:W-:Y:S01]  /*50d0*/  LEA R8, P5, R91, R6, 0x1 ;  /* 0x000000065b087211 */ /* 0x000fe200078a08ff */
[-C--:B------:R-:W-:Y:S01]  /*50e0*/  FMUL R31, R31, R23.reuse ;  /* 0x000000171f1f7220 */ /* 0x080fe20000400000 */
[----:B------:R-:W-:Y:S01]  /*50f0*/  ISETP.GT.AND P3, PT, R3, 0x8, P3 ;  /* 0x000000080300780c */ /* 0x000fe20001f64270 */
[-C--:B------:R-:W-:Y:S01]  /*5100*/  FMUL R32, R32, R23.reuse ;  /* 0x0000001720207220 */ /* 0x080fe20000400000 */
[----:B------:R-:W-:Y:S01]  /*5110*/  ISETP.GT.AND P0, PT, R4, 0x9, PT ;  /* 0x000000090400780c */ /* 0x000fe20003f04270 */
[----:B------:R-:W-:Y:S01]  /*5120*/  IMAD.X R9, R5, 0x1, R7, P5 ;  /* 0x0000000105097824 */ /* 0x000fe200028e0607 */
[----:B------:R-:W-:Y:S01]  /*5130*/  ISETP.GT.AND P4, PT, R3, RZ, P1 ;  /* 0x000000ff0300720c */ /* 0x000fe20000f84270 */
[-C--:B------:R-:W-:Y:S01]  /*5140*/  FMUL R33, R33, R23.reuse ;  /* 0x0000001721217220 */ /* 0x080fe20000400000 */
[----:B------:R-:W-:Y:S01]  /*5150*/  F2FP.F16.F32.PACK_AB R26, RZ, R26 ;  /* 0x0000001aff1a723e */ /* 0x000fe200000000ff */
[-C--:B------:R-:W-:Y:S01]  /*5160*/  FMUL R34, R34, R23.reuse ;  /* 0x0000001722227220 */ /* 0x080fe20000400000 */
[----:B------:R-:W-:Y:S01]  /*5170*/  ISETP.GT.AND P5, PT, R3, RZ, P0 ;  /* 0x000000ff0300720c */ /* 0x000fe200007a4270 */
[----:B------:R-:W-:Y:S01]  /*5180*/  FMUL R35, R35, R23 ;  /* 0x0000001723237220 */ /* 0x000fe20000400000 */
[----:B------:R-:W-:Y:S01]  /*5190*/  F2FP.F16.F32.PACK_AB R27, RZ, R27 ;  /* 0x0000001bff1b723e */ /* 0x000fe200000000ff */
[----:B------:R-:W-:Y:S01]  /*51a0*/  @P2 STG.E.U16 desc[UR38][R8.64], R26 ;  /* 0x0000001a08002986 */ /* 0x000fe2000c101526 */
[----:B------:R-:W-:Y:S01]  /*51b0*/  F2FP.F16.F32.PACK_AB R28, RZ, R28 ;  /* 0x0000001cff1c723e */ /* 0x000fe200000000ff */
[-C--:B------:R-:W-:Y:S01]  /*51c0*/  FMUL R36, R36, R23.reuse ;  /* 0x0000001724247220 */ /* 0x080fe20000400000 */
[----:B------:R-:W-:Y:S01]  /*51d0*/  ISETP.GT.AND P2, PT, R3, 0x8, P1 ;  /* 0x000000080300780c */ /* 0x000fe20000f44270 */
[----:B------:R-:W-:Y:S01]  /*51e0*/  @P3 STG.E.U16 desc[UR38][R8.64+0x2], R27 ;  /* 0x0000021b08003986 */ /* 0x000fe2000c101526 */
[----:B------:R-:W-:Y:S01]  /*51f0*/  ISETP.GT.AND P1, PT, R4, 0x10, PT ;  /* 0x000000100400780c */ /* 0x000fe20003f24270 */
[----:B------:R-:W-:Y:S01]  /*5200*/  FMUL R37, R37, R23 ;  /* 0x0000001725257220 */ /* 0x000fe20000400000 */
[----:B------:R-:W-:Y:S01]  /*5210*/  F2FP.F16.F32.PACK_AB R29, RZ, R29 ;  /* 0x0000001dff1d723e */ /* 0x000fe200000000ff */
[----:B------:R-:W-:Y:S01]  /*5220*/  @P4 STG.E.U16 desc[UR38][R6.64+0x10], R28 ;  /* 0x0000101c06004986 */ /* 0x000fe2000c101526 */
[C---:B------:R-:W-:Y:S01]  /*5230*/  ISETP.GT.AND P3, PT, R3.reuse, 0x8, P0 ;  /* 0x000000080300780c */ /* 0x040fe20000764270 */
[-C--:B------:R-:W-:Y:S01]  /*5240*/  FMUL R38, R38, R23.reuse ;  /* 0x0000001726267220 */ /* 0x080fe20000400000 */
[----:B------:R-:W-:Y:S01]  /*5250*/  ISETP.GT.AND P0, PT, R4, 0x11, PT ;  /* 0x000000110400780c */ /* 0x000fe20003f04270 */
[----:B------:R-:W-:Y:S01]  /*5260*/  @P5 STG.E.U16 desc[UR38][R6.64+0x12], R29 ;  /* 0x0000121d06005986 */ /* 0x000fe2000c101526 */
        /* <DEDUP_REMOVED lines=161> */
[----:B------:R-:W-:Y:S01]  /*5c80*/  FMUL R87, R87, R23 ;  /* 0x0000001757577220 */ /* 0x000fe20000400000 */
[----:B------:R-:W-:-:S02]  /*5c90*/  F2FP.F16.F32.PACK_AB R62, RZ, R62 ;  /* 0x0000003eff3e723e */ /* 0x000fc400000000ff */
[C---:B------:R-:W-:Y:S02]  /*5ca0*/  ISETP.GT.AND P5, PT, R3.reuse, RZ, P0 ;  /* 0x000000ff0300720c */ /* 0x040fe400007a4270 */
[----:B------:R-:W-:Y:S01]  /*5cb0*/  F2FP.F16.F32.PACK_AB R63, RZ, R63 ;  /* 0x0000003fff3f723e */ /* 0x000fe200000000ff */
[----:B------:R-:W-:Y:S01]  /*5cc0*/  @P2 STG.E.U16 desc[UR38][R8.64+0x90], R62 ;  /* 0x0000903e08002986 */ /* 0x000fe2000c101526 */
[----:B------:R-:W-:Y:S02]  /*5cd0*/  F2FP.F16.F32.PACK_AB R64, RZ, R64 ;  /* 0x00000040ff40723e */ /* 0x000fe400000000ff */
[C---:B------:R-:W-:Y:S01]  /*5ce0*/  ISETP.GT.AND P2, PT, R3.reuse, 0x8, P1 ;  /* 0x000000080300780c */ /* 0x040fe20000f44270 */
[----:B------:R-:W-:Y:S01]  /*5cf0*/  @P3 STG.E.U16 desc[UR38][R8.64+0x92], R63 ;  /* 0x0000923f08003986 */ /* 0x000fe2000c101526 */
[----:B------:R-:W-:Y:S02]  /*5d00*/  ISETP.GT.AND P1, PT, R4, 0x58, PT ;  /* 0x000000580400780c */ /* 0x000fe40003f24270 */
[----:B------:R-:W-:Y:S01]  /*5d10*/  F2FP.F16.F32.PACK_AB R65, RZ, R65 ;  /* 0x00000041ff41723e */ /* 0x000fe200000000ff */
[----:B------:R-:W-:Y:S01]  /*5d20*/  @P4 STG.E.U16 desc[UR38][R6.64+0xa0], R64 ;  /* 0x0000a04006004986 */ /* 0x000fe2000c101526 */
[----:B------:R-:W-:-:S02]  /*5d30*/  ISETP.GT.AND P3, PT, R3, 0x8, P0 ;  /* 0x000000080300780c */ /* 0x000fc40000764270 */
[----:B------:R-:W-:Y:S01]  /*5d40*/  ISETP.GT.AND P0, PT, R4, 0x59, PT ;  /* 0x000000590400780c */ /* 0x000fe20003f04270 */
[----:B------:R-:W-:Y:S01]  /*5d50*/  @P5 STG.E.U16 desc[UR38][R6.64+0xa2], R65 ;  /* 0x0000a24106005986 */ /* 0x000fe2000c101526 */
[C---:B------:R-:W-:Y:S02]  /*5d60*/  ISETP.GT.AND P4, PT, R3.reuse, RZ, P1 ;  /* 0x000000ff0300720c */ /* 0x040fe40000f84270 */
[----:B------:R-:W-:Y:S02]  /*5d70*/  F2FP.F16.F32.PACK_AB R66, RZ, R66 ;  /* 0x00000042ff42723e */ /* 0x000fe400000000ff */
[----:B------:R-:W-:Y:S02]  /*5d80*/  ISETP.GT.AND P5, PT, R3, RZ, P0 ;  /* 0x000000ff0300720c */ /* 0x000fe400007a4270 */
[----:B------:R-:W-:Y:S01]  /*5d90*/  F2FP.F16.F32.PACK_AB R67, RZ, R67 ;  /* 0x00000043ff43723e */ /* 0x000fe200000000ff */
[----:B------:R-:W-:Y:S01]  /*5da0*/  @P2 STG.E.U16 desc[UR38][R8.64+0xa0], R66 ;  /* 0x0000a04208002986 */ /* 0x000fe2000c101526 */
[----:B------:R-:W-:-:S02]  /*5db0*/  F2FP.F16.F32.PACK_AB R68, RZ, R68 ;  /* 0x00000044ff44723e */ /* 0x000fc400000000ff */
[C---:B------:R-:W-:Y:S01]  /*5dc0*/  ISETP.GT.AND P2, PT, R3.reuse, 0x8, P1 ;  /* 0x000000080300780c */ /* 0x040fe20000f44270 */
[----:B------:R-:W-:Y:S01]  /*5dd0*/  @P3 STG.E.U16 desc[UR38][R8.64+0xa2], R67 ;  /* 0x0000a24308003986 */ /* 0x000fe2000c101526 */
[C---:B------:R-:W-:Y:S02]  /*5de0*/  ISETP.GT.AND P1, PT, R4.reuse, 0x60, PT ;  /* 0x000000600400780c */ /* 0x040fe40003f24270 */
[----:B------:R-:W-:Y:S01]  /*5df0*/  F2FP.F16.F32.PACK_AB R69, RZ, R69 ;  /* 0x00000045ff45723e */ /* 0x000fe200000000ff */
[----:B------:R-:W-:Y:S01]  /*5e00*/  @P4 STG.E.U16 desc[UR38][R6.64+0xb0], R68 ;  /* 0x0000b04406004986 */ /* 0x000fe2000c101526 */
[C---:B------:R-:W-:Y:S02]  /*5e10*/  ISETP.GT.AND P3, PT, R3.reuse, 0x8, P0 ;  /* 0x000000080300780c */ /* 0x040fe40000764270 */
[----:B------:R-:W-:Y:S01]  /*5e20*/  ISETP.GT.AND P0, PT, R4, 0x61, PT ;  /* 0x000000610400780c */ /* 0x000fe20003f04270 */
[----:B------:R-:W-:Y:S01]  /*5e30*/  @P5 STG.E.U16 desc[UR38][R6.64+0xb2], R69 ;  /* 0x0000b24506005986 */ /* 0x000fe2000c101526 */
[----:B------:R-:W-:-:S02]  /*5e40*/  ISETP.GT.AND P4, PT, R3, RZ, P1 ;  /* 0x000000ff0300720c */ /* 0x000fc40000f84270 */
[C---:B------:R-:W-:Y:S02]  /*5e50*/  ISETP.GT.AND P5, PT, R3.reuse, RZ, P0 ;  /* 0x000000ff0300720c */ /* 0x040fe400007a4270 */
[----:B------:R-:W-:Y:S02]  /*5e60*/  F2FP.F16.F32.PACK_AB R70, RZ, R70 ;  /* 0x00000046ff46723e */ /* 0x000fe400000000ff */
[----:B------:R-:W-:Y:S02]  /*5e70*/  F2FP.F16.F32.PACK_AB R71, RZ, R71 ;  /* 0x00000047ff47723e */ /* 0x000fe400000000ff */
[----:B------:R-:W-:Y:S01]  /*5e80*/  F2FP.F16.F32.PACK_AB R72, RZ, R72 ;  /* 0x00000048ff48723e */ /* 0x000fe200000000ff */
[----:B------:R-:W-:Y:S01]  /*5e90*/  @P2 STG.E.U16 desc[UR38][R8.64+0xb0], R70 ;  /* 0x0000b04608002986 */ /* 0x000fe2000c101526 */
[----:B------:R-:W-:Y:S02]  /*5ea0*/  F2FP.F16.F32.PACK_AB R73, RZ, R73 ;  /* 0x00000049ff49723e */ /* 0x000fe400000000ff */
[C---:B------:R-:W-:Y:S01]  /*5eb0*/  ISETP.GT.AND P1, PT, R3.reuse, 0x8, P1 ;  /* 0x000000080300780c */ /* 0x040fe20000f24270 */
[----:B------:R-:W-:Y:S01]  /*5ec0*/  @P3 STG.E.U16 desc[UR38][R8.64+0xb2], R71 ;  /* 0x0000b24708003986 */ /* 0x000fe2000c101526 */
[----:B------:R-:W-:-:S02]  /*5ed0*/  ISETP.GT.AND P2, PT, R3, 0x8, P0 ;  /* 0x000000080300780c */ /* 0x000fc40000744270 */
[C---:B------:R-:W-:Y:S01]  /*5ee0*/  ISETP.GT.AND P0, PT, R4.reuse, 0x69, PT ;  /* 0x000000690400780c */ /* 0x040fe20003f04270 */
[----:B------:R-:W-:Y:S01]  /*5ef0*/  @P4 STG.E.U16 desc[UR38][R6.64+0xc0], R72 ;  /* 0x0000c04806004986 */ /* 0x000fe2000c101526 */
[----:B------:R-:W-:Y:S02]  /*5f00*/  ISETP.GT.AND P4, PT, R4, 0x68, PT ;  /* 0x000000680400780c */ /* 0x000fe40003f84270 */
[----:B------:R-:W-:Y:S01]  /*5f10*/  F2FP.F16.F32.PACK_AB R74, RZ, R74 ;  /* 0x0000004aff4a723e */ /* 0x000fe200000000ff */
[----:B------:R-:W-:Y:S01]  /*5f20*/  @P5 STG.E.U16 desc[UR38][R6.64+0xc2], R73 ;  /* 0x0000c24906005986 */ /* 0x000fe2000c101526 */
[C---:B------:R-:W-:Y:S02]  /*5f30*/  ISETP.GT.AND P5, PT, R3.reuse, RZ, P4 ;  /* 0x000000ff0300720c */ /* 0x040fe400027a4270 */
[----:B------:R-:W-:Y:S01]  /*5f40*/  ISETP.GT.AND P3, PT, R3, RZ, P0 ;  /* 0x000000ff0300720c */ /* 0x000fe20000764270 */
[----:B------:R-:W-:Y:S01]  /*5f50*/  @P1 STG.E.U16 desc[UR38][R8.64+0xc0], R74 ;  /* 0x0000c04a08001986 */ /* 0x000fe2000c101526 */
[----:B------:R-:W-:-:S02]  /*5f60*/  F2FP.F16.F32.PACK_AB R75, RZ, R75 ;  /* 0x0000004bff4b723e */ /* 0x000fc400000000ff */
[----:B------:R-:W-:Y:S02]  /*5f70*/  F2FP.F16.F32.PACK_AB R76, RZ, R76 ;  /* 0x0000004cff4c723e */ /* 0x000fe400000000ff */
[C---:B------:R-:W-:Y:S01]  /*5f80*/  ISETP.GT.AND P4, PT, R3.reuse, 0x8, P4 ;  /* 0x000000080300780c */ /* 0x040fe20002784270 */
[----:B------:R-:W-:Y:S01]  /*5f90*/  @P2 STG.E.U16 desc[UR38][R8.64+0xc2], R75 ;  /* 0x0000c24b08002986 */ /* 0x000fe2000c101526 */
[----:B------:R-:W-:Y:S02]  /*5fa0*/  F2FP.F16.F32.PACK_AB R77, RZ, R77 ;  /* 0x0000004dff4d723e */ /* 0x000fe400000000ff */
[C---:B------:R-:W-:Y:S01]  /*5fb0*/  ISETP.GT.AND P2, PT, R4.reuse, 0x71, PT ;  /* 0x000000710400780c */ /* 0x040fe20003f44270 */
[----:B------:R-:W-:Y:S01]  /*5fc0*/  @P5 STG.E.U16 desc[UR38][R6.64+0xd0], R76 ;  /* 0x0000d04c06005986 */ /* 0x000fe2000c101526 */
[----:B------:R-:W-:Y:S02]  /*5fd0*/  ISETP.GT.AND P5, PT, R3, 0x8, P0 ;  /* 0x000000080300780c */ /* 0x000fe400007a4270 */
[C---:B------:R-:W-:Y:S01]  /*5fe0*/  ISETP.GT.AND P1, PT, R4.reuse, 0x78, PT ;  /* 0x000000780400780c */ /* 0x040fe20003f24270 */
[----:B------:R-:W-:Y:S01]  /*5ff0*/  @P3 STG.E.U16 desc[UR38][R6.64+0xd2], R77 ;  /* 0x0000d24d06003986 */ /* 0x000fe2000c101526 */
[----:B------:R-:W-:-:S02]  /*6000*/  ISETP.GT.AND P3, PT, R4, 0x70, PT ;  /* 0x000000700400780c */ /* 0x000fc40003f64270 */
[----:B------:R-:W-:Y:S01]  /*6010*/  ISETP.GT.AND P0, PT, R4, 0x79, PT ;  /* 0x000000790400780c */ /* 0x000fe20003f04270 */
[----:B------:R-:W-:Y:S01]  /*6020*/  @P4 IMAD.MOV.U32 R4, RZ, RZ, R8 ;  /* 0x000000ffff044224 */ /* 0x000fe200078e0008 */
[----:B------:R-:W-:Y:S01]  /*6030*/  F2FP.F16.F32.PACK_AB R78, RZ, R78 ;  /* 0x0000004eff4e723e */ /* 0x000fe200000000ff */
[----:B------:R-:W-:Y:S01]  /*6040*/  @P4 IMAD.MOV.U32 R5, RZ, RZ, R9 ;  /* 0x000000ffff054224 */ /* 0x000fe200078e0009 */
[----:B------:R-:W-:Y:S02]  /*6050*/  F2FP.F16.F32.PACK_AB R79, RZ, R79 ;  /* 0x0000004fff4f723e */ /* 0x000fe400000000ff */
[----:B------:R-:W-:Y:S02]  /*6060*/  F2FP.F16.F32.PACK_AB R80, RZ, R80 ;  /* 0x00000050ff50723e */ /* 0x000fe400000000ff */
[----:B------:R0:W-:Y:S01]  /*6070*/  @P4 STG.E.U16 desc[UR38][R4.64+0xd0], R78 ;  /* 0x0000d04e04004986 */ /* 0x0001e2000c101526 */
[----:B------:R-:W-:Y:S02]  /*6080*/  ISETP.GT.AND P4, PT, R3, RZ, P2 ;  /* 0x000000ff0300720c */ /* 0x000fe40001784270 */
[----:B------:R-:W-:-:S02]  /*6090*/  F2FP.F16.F32.PACK_AB R81, RZ, R81 ;  /* 0x00000051ff51723e */ /* 0x000fc400000000ff */
[----:B------:R-:W-:Y:S02]  /*60a0*/  ISETP.GT.AND P2, PT, R3, 0x8, P2 ;  /* 0x000000080300780c */ /* 0x000fe40001744270 */
[----:B------:R-:W-:Y:S02]  /*60b0*/  F2FP.F16.F32.PACK_AB R82, RZ, R82 ;  /* 0x00000052ff52723e */ /* 0x000fe400000000ff */
[----:B------:R-:W-:Y:S02]  /*60c0*/  F2FP.F16.F32.PACK_AB R83, RZ, R83 ;  /* 0x00000053ff53723e */ /* 0x000fe400000000ff */
[----:B------:R-:W-:Y:S01]  /*60d0*/  F2FP.F16.F32.PACK_AB R84, RZ, R84 ;  /* 0x00000054ff54723e */ /* 0x000fe200000000ff */
[----:B0-----:R-:W-:Y:S01]  /*60e0*/  @P5 IMAD.MOV.U32 R4, RZ, RZ, R8 ;  /* 0x000000ffff045224 */ /* 0x001fe200078e0008 */
[----:B------:R-:W-:Y:S01]  /*60f0*/  F2FP.F16.F32.PACK_AB R85, RZ, R85 ;  /* 0x00000055ff55723e */ /* 0x000fe200000000ff */
[----:B------:R-:W-:Y:S01]  /*6100*/  @P5 IMAD.MOV.U32 R5, RZ, RZ, R9 ;  /* 0x000000ffff055224 */ /* 0x000fe200078e0009 */
[----:B------:R-:W-:-:S02]  /*6110*/  F2FP.F16.F32.PACK_AB R86, RZ, R86 ;  /* 0x00000056ff56723e */ /* 0x000fc400000000ff */
[----:B------:R-:W-:Y:S02]  /*6120*/  F2FP.F16.F32.PACK_AB R87, RZ, R87 ;  /* 0x00000057ff57723e */ /* 0x000fe400000000ff */
[----:B------:R0:W-:Y:S01]  /*6130*/  @P5 STG.E.U16 desc[UR38][R4.64+0xd2], R79 ;  /* 0x0000d24f04005986 */ /* 0x0001e2000c101526 */
[C---:B------:R-:W-:Y:S02]  /*6140*/  ISETP.GT.AND P5, PT, R3.reuse, RZ, P3 ;  /* 0x000000ff0300720c */ /* 0x040fe40001fa4270 */
[----:B------:R-:W-:-:S11]  /*6150*/  ISETP.GT.AND P3, PT, R3, 0x8, P3 ;  /* 0x000000080300780c */ /* 0x000fd60001f64270 */
[----:B0-----:R-:W-:Y:S02]  /*6160*/  @P5 IMAD.MOV.U32 R4, RZ, RZ, R6 ;  /* 0x000000ffff045224 */ /* 0x001fe400078e0006 */
[----:B------:R-:W-:-:S05]  /*6170*/  @P5 IMAD.MOV.U32 R5, RZ, RZ, R7 ;  /* 0x000000ffff055224 */ /* 0x000fca00078e0007 */
[----:B------:R0:W-:Y:S01]  /*6180*/  @P5 STG.E.U16 desc[UR38][R4.64+0xe0], R80 ;  /* 0x0000e05004005986 */ /* 0x0001e2000c101526 */
[C---:B------:R-:W-:Y:S02]  /*6190*/  ISETP.GT.AND P5, PT, R3.reuse, RZ, P0 ;  /* 0x000000ff0300720c */ /* 0x040fe400007a4270 */
[----:B------:R-:W-:Y:S01]  /*61a0*/  ISETP.GT.AND P0, PT, R3, 0x8, P0 ;  /* 0x000000080300780c */ /* 0x000fe20000704270 */
[----:B0-----:R-:W-:Y:S02]  /*61b0*/  @P4 IMAD.MOV.U32 R4, RZ, RZ, R6 ;  /* 0x000000ffff044224 */ /* 0x001fe400078e0006 */
[----:B------:R-:W-:-:S05]  /*61c0*/  @P4 IMAD.MOV.U32 R5, RZ, RZ, R7 ;  /* 0x000000ffff054224 */ /* 0x000fca00078e0007 */
[----:B------:R0:W-:Y:S01]  /*61d0*/  @P4 STG.E.U16 desc[UR38][R4.64+0xe2], R81 ;  /* 0x0000e25104004986 */ /* 0x0001e2000c101526 */
[C---:B------:R-:W-:Y:S02]  /*61e0*/  ISETP.GT.AND P4, PT, R3.reuse, RZ, P1 ;  /* 0x000000ff0300720c */ /* 0x040fe40000f84270 */
[----:B------:R-:W-:Y:S01]  /*61f0*/  ISETP.GT.AND P1, PT, R3, 0x8, P1 ;  /* 0x000000080300780c */ /* 0x000fe20000f24270 */
[----:B0-----:R-:W-:Y:S02]  /*6200*/  @P3 IMAD.MOV.U32 R4, RZ, RZ, R8 ;  /* 0x000000ffff043224 */ /* 0x001fe400078e0008 */
[----:B------:R-:W-:-:S05]  /*6210*/  @P3 IMAD.MOV.U32 R5, RZ, RZ, R9 ;  /* 0x000000ffff053224 */ /* 0x000fca00078e0009 */
[----:B------:R0:W-:Y:S02]  /*6220*/  @P3 STG.E.U16 desc[UR38][R4.64+0xe0], R82 ;  /* 0x0000e05204003986 */ /* 0x0001e4000c101526 */
[----:B0-----:R-:W-:Y:S02]  /*6230*/  @P2 IMAD.MOV.U32 R4, RZ, RZ, R8 ;  /* 0x000000ffff042224 */ /* 0x001fe400078e0008 */
[----:B------:R-:W-:-:S05]  /*6240*/  @P2 IMAD.MOV.U32 R5, RZ, RZ, R9 ;  /* 0x000000ffff052224 */ /* 0x000fca00078e0009 */
[----:B------:R0:W-:Y:S02]  /*6250*/  @P2 STG.E.U16 desc[UR38][R4.64+0xe2], R83 ;  /* 0x0000e25304002986 */ /* 0x0001e4000c101526 */
[----:B0-----:R-:W-:Y:S02]  /*6260*/  @P4 IMAD.MOV.U32 R4, RZ, RZ, R6 ;  /* 0x000000ffff044224 */ /* 0x001fe400078e0006 */
[----:B------:R-:W-:-:S05]  /*6270*/  @P4 IMAD.MOV.U32 R5, RZ, RZ, R7 ;  /* 0x000000ffff054224 */ /* 0x000fca00078e0007 */
[----:B------:R0:W-:Y:S04]  /*6280*/  @P4 STG.E.U16 desc[UR38][R4.64+0xf0], R84 ;  /* 0x0000f05404004986 */ /* 0x0001e8000c101526 */
[----:B------:R1:W-:Y:S01]  /*6290*/  @P5 STG.E.U16 desc[UR38][R6.64+0xf2], R85 ;  /* 0x0000f25506005986 */ /* 0x0003e2000c101526 */
[----:B0-----:R-:W-:Y:S02]  /*62a0*/  @P1 IMAD.MOV.U32 R4, RZ, RZ, R8 ;  /* 0x000000ffff041224 */ /* 0x001fe400078e0008 */
[----:B------:R-:W-:-:S05]  /*62b0*/  @P1 IMAD.MOV.U32 R5, RZ, RZ, R9 ;  /* 0x000000ffff051224 */ /* 0x000fca00078e0009 */
[----:B------:R1:W-:Y:S04]  /*62c0*/  @P1 STG.E.U16 desc[UR38][R4.64+0xf0], R86 ;  /* 0x0000f05604001986 */ /* 0x0003e8000c101526 */
[----:B------:R1:W-:Y:S02]  /*62d0*/  @P0 STG.E.U16 desc[UR38][R8.64+0xf2], R87 ;  /* 0x0000f25708000986 */ /* 0x0003e4000c101526 */
.L_x_160:
[----:B------:R-:W-:Y:S05]  /*62e0*/  BSYNC B0 ;  /* 0x0000000000007941 */ /* 0x000fea0003800000 */
.L_x_34:
[----:B------:R-:W-:Y:S01]  /*62f0*/  IADD3 R16, P0, R16, UR36, RZ ;  /* 0x0000002410107c10 */ /* 0x000fe2000ff1e0ff */
[----:B------:R-:W-:Y:S01]  /*6300*/  ULDC.64 UR4, c[0x0][0x650] ;  /* 0x0001940000047ab9 */ /* 0x000fe20000000a00 */
[----:B------:R-:W-:Y:S01]  /*6310*/  PRMT R3, RZ, 0x7610, R3 ;  /* 0x00007610ff037816 */ /* 0x000fe20000000003 */
[----:B------:R-:W-:Y:S01]  /*6320*/  IMAD.MOV.U32 R100, RZ, RZ, -0x1 ;  /* 0xffffffffff647424 */ /* 0x000fe200078e00ff */
[----:B------:R-:W-:Y:S01]  /*6330*/  IADD3.X R17, R17, UR42, RZ, P0, !PT ;  /* 0x0000002a11117c10 */ /* 0x000fe200087fe4ff */
[----:B------:R-:W-:Y:S01]  /*6340*/  IMAD.MOV.U32 R101, RZ, RZ, -0x1 ;  /* 0xffffffffff657424 */ /* 0x000fe200078e00ff */
[----:B------:R-:W-:-:S04]  /*6350*/  ISETP.GE.U32.AND P0, PT, R16, UR4, PT ;  /* 0x0000000410007c0c */ /* 0x000fc8000bf06070 */
[----:B------:R-:W-:-:S13]  /*6360*/  ISETP.GE.U32.AND.EX P0, PT, R17, UR5, PT, P0 ;  /* 0x0000000511007c0c */ /* 0x000fda000bf06100 */
[----:B------:R-:W-:Y:S05]  /*6370*/  @P0 BRA `(.L_x_161) ;  /* 0x00000004004c0947 */ /* 0x000fea0003800000 */
[----:B------:R-:W0:Y:S01]  /*6380*/  LDC.64 R10, c[0x0][0x628] ;  /* 0x00018a00ff0a7b82 */ /* 0x000e220000000a00 */
[----:B---3--:R-:W3:Y:S01]  /*6390*/  S2R R12, SR_CTAID.X ;  /* 0x00000000000c7919 */ /* 0x008ee20000002500 */
[----:B-12-4-:R-:W-:Y:S02]  /*63a0*/  IMAD.MOV.U32 R8, RZ, RZ, R16 ;  /* 0x000000ffff087224 */ /* 0x016fe400078e0010 */
[----:B------:R-:W-:Y:S01]  /*63b0*/  IMAD.MOV.U32 R9, RZ, RZ, R17 ;  /* 0x000000ffff097224 */ /* 0x000fe200078e0011 */
[----:B------:R-:W1:Y:S03]  /*63c0*/  S2R R20, SR_CTAID.Y ;  /* 0x0000000000147919 */ /* 0x000e660000002600 */
[----:B------:R-:W2:Y:S08]  /*63d0*/  LDC R0, c[0x0][0x630] ;  /* 0x00018c00ff007b82 */ /* 0x000eb00000000800 */
[----:B------:R-:W4:Y:S01]  /*63e0*/  LDC.64 R14, c[0x0][0x620] ;  /* 0x00018800ff0e7b82 */ /* 0x000f220000000a00 */
[----:B0-----:R-:W-:-:S04]  /*63f0*/  ISETP.NE.U32.AND P0, PT, R10, RZ, PT ;  /* 0x000000ff0a00720c */ /* 0x001fc80003f05070 */
[----:B------:R-:W-:-:S13]  /*6400*/  ISETP.NE.AND.EX P0, PT, R11, RZ, PT, P0 ;  /* 0x000000ff0b00720c */ /* 0x000fda0003f05300 */
[----:B-1234-:R-:W-:Y:S05]  /*6410*/  @!P0 BRA `(.L_x_162) ;  /* 0x0000000000288947 */ /* 0x01efea0003800000 */
        /* <DEDUP_REMOVED lines=10> */
.L_x_162:
[-CC-:B------:R-:W-:Y:S01]  /*64c0*/  SHF.R.U64 R101, R8, R0.reuse, R9.reuse ;  /* 0x0000000008657219 */ /* 0x180fe20000001209 */
[----:B------:R-:W0:Y:S01]  /*64d0*/  LDC.64 R26, c[0x0][0x640] ;  /* 0x00019000ff1a7b82 */ /* 0x000e220000000a00 */
[----:B------:R-:W-:Y:S01]  /*64e0*/  SHF.R.U32.HI R0, RZ, R0, R9 ;  /* 0x00000000ff007219 */ /* 0x000fe20000011609 */
[----:B------:R-:W-:Y:S01]  /*64f0*/  ULDC UR4, c[0x0][0x150] ;  /* 0x0000540000047ab9 */ /* 0x000fe20000000800 */
[----:B------:R-:W-:Y:S02]  /*6500*/  IADD3 R3, P0, RZ, -R101, RZ ;  /* 0x80000065ff037210 */ /* 0x000fe40007f1e0ff */
[----:B------:R-:W-:-:S03]  /*6510*/  I2FP.F32.U32 R7, R12 ;  /* 0x0000000c00077245 */ /* 0x000fc60000201000 */
[----:B------:R-:W1:Y:S01]  /*6520*/  LDC R6, c[0x0][0x618] ;  /* 0x00018600ff067b82 */ /* 0x000e620000000800 */
[----:B------:R-:W-:Y:S02]  /*6530*/  IMAD.X R5, RZ, RZ, ~R0, P0 ;  /* 0x000000ffff057224 */ /* 0x000fe400000e0e00 */
[----:B------:R-:W-:Y:S01]  /*6540*/  FMUL R7, R7, UR4 ;  /* 0x0000000407077c20 */ /* 0x000fe20008400000 */
[----:B------:R-:W-:Y:S01]  /*6550*/  ULDC UR4, c[0x0][0x154] ;  /* 0x0000550000047ab9 */ /* 0x000fe20000000800 */
[-C--:B------:R-:W-:Y:S02]  /*6560*/  IMAD R0, R5, R14.reuse, RZ ;  /* 0x0000000e05007224 */ /* 0x080fe400078e02ff */
[C---:B------:R-:W-:Y:S01]  /*6570*/  IMAD.WIDE.U32 R4, R3.reuse, R14, R16 ;  /* 0x0000000e03047225 */ /* 0x040fe200078e0010 */
[----:B------:R-:W2:Y:S01]  /*6580*/  LDC R8, c[0x0][0x608] ;  /* 0x00018200ff087b82 */ /* 0x000ea20000000800 */
[----:B------:R-:W3:Y:S02]  /*6590*/  F2I.U32.TRUNC.NTZ R7, R7 ;  /* 0x0000000700077305 */ /* 0x000ee4000020f000 */
[----:B------:R-:W-:Y:S01]  /*65a0*/  IMAD R3, R3, R15, R0 ;  /* 0x0000000f03037224 */ /* 0x000fe200078e0200 */
[----:B------:R-:W-:-:S03]  /*65b0*/  I2FP.F32.U32 R0, R20 ;  /* 0x0000001400007245 */ /* 0x000fc60000201000 */
[----:B------:R-:W-:Y:S01]  /*65c0*/  IMAD.IADD R3, R5, 0x1, R3 ;  /* 0x0000000105037824 */ /* 0x000fe200078e0203 */
[----:B------:R-:W4:Y:S01]  /*65d0*/  LDC R11, c[0x0][0x658] ;  /* 0x00019600ff0b7b82 */ /* 0x000f220000000800 */
[----:B0-----:R-:W-:-:S04]  /*65e0*/  ISETP.NE.U32.AND P0, PT, R26, RZ, PT ;  /* 0x000000ff1a00720c */ /* 0x001fc80003f05070 */
[----:B------:R-:W-:-:S03]  /*65f0*/  ISETP.NE.AND.EX P0, PT, R27, RZ, PT, P0 ;  /* 0x000000ff1b00720c */ /* 0x000fc60003f05300 */
[----:B------:R-:W0:Y:S01]  /*6600*/  LDC R9, c[0x0][0x144] ;  /* 0x00005100ff097b82 */ /* 0x000e220000000800 */
[-C--:B-1----:R-:W-:Y:S01]  /*6610*/  SHF.R.U64 R10, R4, R6.reuse, R3 ;  /* 0x00000006040a7219 */ /* 0x082fe20000001203 */
[----:B---3--:R-:W-:Y:S01]  /*6620*/  IMAD.MOV R7, RZ, RZ, -R7 ;  /* 0x000000ffff077224 */ /* 0x008fe200078e0a07 */
[----:B------:R-:W-:Y:S01]  /*6630*/  SHF.R.U32.HI R3, RZ, R6, R3 ;  /* 0x00000006ff037219 */ /* 0x000fe20000011603 */
[----:B------:R-:W-:-:S04]  /*6640*/  FMUL R6, R0, UR4 ;  /* 0x0000000400067c20 */ /* 0x000fc80008400000 */
[----:B------:R-:W1:Y:S01]  /*6650*/  LDC R21, c[0x0][0x148] ;  /* 0x00005200ff157b82 */ /* 0x000e620000000800 */
[----:B------:R3:W0:Y:S01]  /*6660*/  F2I.U32.TRUNC.NTZ R14, R6 ;  /* 0x00000006000e7305 */ /* 0x000622000020f000 */
[-CC-:B--2---:R-:W-:Y:S02]  /*6670*/  SHF.R.U64 R13, R10, R8.reuse, R3.reuse ;  /* 0x000000080a0d7219 */ /* 0x184fe40000001203 */
[----:B------:R-:W-:-:S04]  /*6680*/  SHF.R.U32.HI R0, RZ, R8, R3 ;  /* 0x00000008ff007219 */ /* 0x000fc80000011603 */
[----:B-----5:R-:W2:Y:S01]  /*6690*/  LDC R24, c[0x0][0x648] ;  /* 0x00019200ff187b82 */ /* 0x020ea20000000800 */
[-CC-:B----4-:R-:W-:Y:S02]  /*66a0*/  SHF.R.U64 R15, R13, R11.reuse, R0.reuse ;  /* 0x0000000b0d0f7219 */ /* 0x190fe40000001200 */
[----:B------:R-:W-:-:S03]  /*66b0*/  SHF.R.U32.HI R5, RZ, R11, R0 ;  /* 0x0000000bff057219 */ /* 0x000fc60000011600 */
[----:B------:R-:W-:Y:S02]  /*66c0*/  IMAD.MOV.U32 R4, RZ, RZ, R15 ;  /* 0x000000ffff047224 */ /* 0x000fe400078e000f */
[----:B------:R-:W4:Y:S01]  /*66d0*/  LDC R28, c[0x0][0x638] ;  /* 0x00018e00ff1c7b82 */ /* 0x000f220000000800 */
[----:B0-----:R-:W-:-:S07]  /*66e0*/  IMAD R25, R9, R7, R12 ;  /* 0x0000000709197224 */ /* 0x001fce00078e020c */
[----:B------:R-:W0:Y:S08]  /*66f0*/  LDC R29, c[0x0][0x610] ;  /* 0x00018400ff1d7b82 */ /* 0x000e300000000800 */
[----:B------:R-:W0:Y:S01]  /*6700*/  LDC R30, c[0x0][0x600] ;  /* 0x00018000ff1e7b82 */ /* 0x000e220000000800 */
[----:B-123--:R-:W-:Y:S05]  /*6710*/  @!P0 BRA `(.L_x_163) ;  /* 0x0000000000288947 */ /* 0x00efea0003800000 */
[----:B------:R-:W1:Y:S02]  /*6720*/  LDC R0, c[0x0][0x64c] ;  /* 0x00019300ff007b82 */ /* 0x000e640000000800 */
[----:B-1----:R-:W-:-:S05]  /*6730*/  IADD3 R3, P0, R15, R0, RZ ;  /* 0x000000000f037210 */ /* 0x002fca0007f1e0ff */
        /* <DEDUP_REMOVED lines=8> */
.L_x_163:
[----:B------:R-:W-:Y:S01]  /*67c0*/  ISETP.NE.AND P0, PT, R2, 0x1, PT ;  /* 0x000000010200780c */ /* 0x000fe20003f05270 */
[----:B------:R-:W-:Y:S01]  /*67d0*/  IMAD.MOV R14, RZ, RZ, -R14 ;  /* 0x000000ffff0e7224 */ /* 0x000fe200078e0a0e */
[----:B------:R-:W-:Y:S02]  /*67e0*/  SHF.R.U64 R3, R4, R24, R5 ;  /* 0x0000001804037219 */ /* 0x000fe40000001205 */
[----:B------:R-:W-:Y:S02]  /*67f0*/  LOP3.LUT R0, R13, R98, RZ, 0xc0, !PT ;  /* 0x000000620d007212 */ /* 0x000fe400078ec0ff */
[----:B------:R-:W-:Y:S01]  /*6800*/  LOP3.LUT R10, R10, R97, RZ, 0xc0, !PT ;  /* 0x000000610a0a7212 */ /* 0x000fe200078ec0ff */
[----:B------:R-:W-:Y:S02]  /*6810*/  IMAD.MOV R4, RZ, RZ, -R3 ;  /* 0x000000ffff047224 */ /* 0x000fe400078e0a03 */
[----:B------:R-:W-:Y:S02]  /*6820*/  IMAD R0, R93, R3, R0 ;  /* 0x000000035d007224 */ /* 0x000fe400078e0200 */
[----:B----4-:R-:W-:-:S02]  /*6830*/  IMAD R3, R4, R28, R15 ;  /* 0x0000001c04037224 */ /* 0x010fc400078e020f */
[----:B------:R-:W-:Y:S02]  /*6840*/  @P0 IMAD R25, R21, R14, R20 ;  /* 0x0000000e15190224 */ /* 0x000fe400078e0214 */
[----:B0-----:R-:W-:Y:S02]  /*6850*/  IMAD R5, R3, R30, R10 ;  /* 0x0000001e03057224 */ /* 0x001fe400078e020a */
[----:B------:R-:W-:Y:S02]  /*6860*/  IMAD R0, R0, R29, R25 ;  /* 0x0000001d00007224 */ /* 0x000fe400078e0219 */
[----:B------:R-:W-:-:S03]  /*6870*/  IMAD.MOV.U32 R4, RZ, RZ, 0x1 ;  /* 0x00000001ff047424 */ /* 0x000fc600078e00ff */
[----:B------:R-:W-:Y:S02]  /*6880*/  SEL R100, R5, R0, !P0 ;  /* 0x0000000005647207 */ /* 0x000fe40004000000 */
[----:B------:R-:W-:Y:S02]  /*6890*/  PRMT R3, R4, 0x7610, R3 ;  /* 0x0000761004037816 */ /* 0x000fe40000000003 */
[----:B------:R-:W-:-:S07]  /*68a0*/  SEL R0, R0, R5, !P0 ;  /* 0x0000000500007207 */ /* 0x000fce0004000000 */
.L_x_161:
[----:B------:R-:W-:Y:S01]  /*68b0*/  UIMAD.WIDE.U32 UR4, UR41, 0x24924925, URZ ;  /* 0x24924925290478a5 */ /* 0x000fe2000f8e003f */
[----:B------:R-:W-:Y:S01]  /*68c0*/  LOP3.LUT P0, RZ, R3, 0xff, RZ, 0xc0, !PT ;  /* 0x000000ff03ff7812 */ /* 0x000fe2000780c0ff */
[----:B------:R-:W-:Y:S02]  /*68d0*/  IMAD.MOV.U32 R103, RZ, RZ, R0 ;  /* 0x000000ffff677224 */ /* 0x000fe400078e0000 */
[----:B------:R-:W-:-:S04]  /*68e0*/  UIADD3 UR4, UR41, -UR5, URZ ;  /* 0x8000000529047290 */ /* 0x000fc8000fffe03f */
[----:B------:R-:W-:-:S04]  /*68f0*/  ULEA.HI UR4, UR4, UR5, URZ, 0x1f ;  /* 0x0000000504047291 */ /* 0x000fc8000f8ff83f */
[----:B------:R-:W-:-:S04]  /*6900*/  USHF.R.U32.HI UR4, URZ, 0x2, UR4 ;  /* 0x000000023f047899 */ /* 0x000fc80008011604 */
[----:B------:R-:W-:Y:S01]  /*6910*/  UIMAD UR41, UR4, -0x7, UR41 ;  /* 0xfffffff9042978a4 */ /* 0x000fe2000f8e0229 */
[----:B------:R-:W-:Y:S11]  /*6920*/  @P0 BRA `(.L_x_164) ;  /* 0xffffffa800f40947 */ /* 0x000ff6000383ffff */
[----:B------:R-:W-:Y:S05]  /*6930*/  EXIT ;  /* 0x000000000000794d */ /* 0x000fea0003800000 */
.L_x_7:
        /* <DEDUP_REMOVED lines=26> */
.L_x_166:
[----:B------:R-:W0:Y:S01]  /*6ae0*/  LDC.64 R28, c[0x0][0x640] ;  /* 0x00019000ff1c7b82 */ /* 0x000e220000000a00 */
[-CC-:B------:R-:W-:Y:S01]  /*6af0*/  SHF.R.U64 R21, R14, R8.reuse, R15.reuse ;  /* 0x000000080e157219 */ /* 0x180fe2000000120f */
[----:B------:R-:W-:Y:S01]  /*6b00*/  IMAD.MOV.U32 R31, RZ, RZ, 0x1 ;  /* 0x00000001ff1f7424 */ /* 0x000fe200078e00ff */
[----:B------:R-:W-:Y:S02]  /*6b10*/  SHF.R.U32.HI R7, RZ, R8, R15 ;  /* 0x00000008ff077219 */ /* 0x000fe4000001160f */
[----:B------:R-:W-:-:S03]  /*6b20*/  IADD3 R13, P0, RZ, -R21, RZ ;  /* 0x80000015ff0d7210 */ /* 0x000fc60007f1e0ff */
[----:B------:R-:W1:Y:S02]  /*6b30*/  LDC R12, c[0x0][0x618] ;  /* 0x00018600ff0c7b82 */ /* 0x000e640000000800 */
[----:B------:R-:W-:Y:S02]  /*6b40*/  IMAD.X R7, RZ, RZ, ~R7, P0 ;  /* 0x000000ffff077224 */ /* 0x000fe400000e0e07 */
[----:B------:R-:W-:-:S04]  /*6b50*/  IMAD.WIDE.U32 R10, R13, R24, R16 ;  /* 0x000000180d0a7225 */ /* 0x000fc800078e0010 */
[----:B------:R-:W2:Y:S01]  /*6b60*/  LDC R14, c[0x0][0x608] ;  /* 0x00018200ff0e7b82 */ /* 0x000ea20000000800 */
[----:B------:R-:W-:-:S04]  /*6b70*/  IMAD R8, R7, R24, RZ ;  /* 0x0000001807087224 */ /* 0x000fc800078e02ff */
[----:B------:R-:W-:-:S03]  /*6b80*/  IMAD R7, R13, R25, R8 ;  /* 0x000000190d077224 */ /* 0x000fc600078e0208 */
[----:B------:R-:W3:Y:S01]  /*6b90*/  LDC R26, c[0x0][0x658] ;  /* 0x00019600ff1a7b82 */ /* 0x000ee20000000800 */
[----:B------:R-:W-:Y:S01]  /*6ba0*/  IMAD.IADD R7, R11, 0x1, R7 ;  /* 0x000000010b077824 */ /* 0x000fe200078e0207 */
[----:B0-----:R-:W-:Y:S01]  /*6bb0*/  ISETP.NE.U32.AND P0, PT, R28, RZ, PT ;  /* 0x000000ff1c00720c */ /* 0x001fe20003f05070 */
[----:B------:R-:W-:-:S03]  /*6bc0*/  IMAD.MOV.U32 R11, RZ, RZ, -0x1 ;  /* 0xffffffffff0b7424 */ /* 0x000fc600078e00ff */
        /* <DEDUP_REMOVED lines=8> */
[-C--:B---3--:R-:W-:Y:S02]  /*6c50*/  SHF.L.U32 R10, R11, R26.reuse, RZ ;  /* 0x0000001a0b0a7219 */ /* 0x088fe400000006ff */
[--C-:B------:R-:W-:Y:S02]  /*6c60*/  SHF.R.U64 R24, R22, R26, R7.reuse ;  /* 0x0000001a16187219 */ /* 0x100fe40000001207 */
[----:B------:R-:W-:Y:S02]  /*6c70*/  LOP3.LUT R33, RZ, R10, RZ, 0x33, !PT ;  /* 0x0000000aff217212 */ /* 0x000fe400078e33ff */
[----:B------:R-:W-:Y:S01]  /*6c80*/  SHF.R.U32.HI R11, RZ, R26, R7 ;  /* 0x0000001aff0b7219 */ /* 0x000fe20000011607 */
[----:B------:R-:W3:Y:S01]  /*6c90*/  LDC R30, c[0x0][0x610] ;  /* 0x00018400ff1e7b82 */ /* 0x000ee20000000800 */
[----:B------:R-:W-:Y:S01]  /*6ca0*/  IMAD.MOV.U32 R10, RZ, RZ, R24 ;  /* 0x000000ffff0a7224 */ /* 0x000fe200078e0018 */
[----:B------:R-:W-:Y:S06]  /*6cb0*/  @!P0 BRA `(.L_x_167) ;  /* 0x0000000000288947 */ /* 0x000fec0003800000 */
        /* <DEDUP_REMOVED lines=10> */
.L_x_167:
[----:B------:R-:W-:Y:S02]  /*6d60*/  ISETP.NE.AND P0, PT, R2, 0x1, PT ;  /* 0x000000010200780c */ /* 0x000fe40003f05270 */
[----:B-1----:R-:W-:Y:S01]  /*6d70*/  SHF.R.U64 R8, R10, R8, R11 ;  /* 0x000000080a087219 */ /* 0x002fe2000000120b */
[----:B0-----:R-:W-:Y:S01]  /*6d80*/  VIADD R11, R25, 0xffffffff ;  /* 0xffffffff190b7836 */ /* 0x001fe20000000000 */
[----:B------:R-:W-:Y:S02]  /*6d90*/  SHF.L.U32 R31, R31, R26, RZ ;  /* 0x0000001a1f1f7219 */ /* 0x000fe400000006ff */
[----:B------:R-:W-:Y:S01]  /*6da0*/  LOP3.LUT R5, R22, R33, RZ, 0xc0, !PT ;  /* 0x0000002116057212 */ /* 0x000fe200078ec0ff */
[----:B------:R-:W-:-:S04]  /*6db0*/  IMAD.MOV R7, RZ, RZ, -R8 ;  /* 0x000000ffff077224 */ /* 0x000fc800078e0a08 */
[----:B------:R-:W-:Y:S02]  /*6dc0*/  IMAD R5, R31, R8, R5 ;  /* 0x000000081f057224 */ /* 0x000fe400078e0205 */
[----:B------:R-:W-:Y:S01]  /*6dd0*/  @P0 IMAD R6, R9, R23, R4 ;  /* 0x0000001709060224 */ /* 0x000fe200078e0204 */
[----:B------:R-:W-:Y:S01]  /*6de0*/  LOP3.LUT R9, R20, R11, RZ, 0xc0, !PT ;  /* 0x0000000b14097212 */ /* 0x000fe200078ec0ff */
[----:B--2---:R-:W-:Y:S02]  /*6df0*/  IMAD R4, R7, R27, R24 ;  /* 0x0000001b07047224 */ /* 0x004fe400078e0218 */
[----:B---3--:R-:W-:Y:S02]  /*6e00*/  IMAD R6, R5, R30, R6 ;  /* 0x0000001e05067224 */ /* 0x008fe400078e0206 */
[----:B------:R-:W-:Y:S02]  /*6e10*/  IMAD R5, R4, R25, R9 ;  /* 0x0000001904057224 */ /* 0x000fe400078e0209 */
[----:B------:R-:W-:-:S02]  /*6e20*/  IMAD.MOV.U32 R8, RZ, RZ, 0x1 ;  /* 0x00000001ff087424 */ /* 0x000fc400078e00ff */
[----:B------:R-:W-:Y:S01]  /*6e30*/  IMAD.MOV.U32 R7, RZ, RZ, R21 ;  /* 0x000000ffff077224 */ /* 0x000fe200078e0015 */
[----:B------:R-:W-:Y:S02]  /*6e40*/  SEL R19, R5, R6, !P0 ;  /* 0x0000000605137207 */ /* 0x000fe40004000000 */
[----:B------:R-:W-:-:S07]  /*6e50*/  SEL R12, R6, R5, !P0 ;  /* 0x00000005060c7207 */ /* 0x000fce0004000000 */
.L_x_165:
[----:B------:R-:W-:-:S08]  /*6e60*/  NOP ;  /* 0x0000000000007918 */ /* 0x000fd00000000000 */
[----:B------:R-:W0:-:S00]  /*6e70*/  USETMAXREG.DEALLOC.CTAPOOL 0x28 ;  /* 0x00000028000079c8 */ /* 0x000e0000080e0500 */
[----:B0-----:R-:W-:-:S13]  /*6e80*/  ISETP.NE.AND P0, PT, R3, RZ, PT ;  /* 0x000000ff0300720c */ /* 0x001fda0003f05270 */
[----:B------:R-:W-:Y:S05]  /*6e90*/  @P0 EXIT ;  /* 0x000000000000094d */ /* 0x000fea0003800000 */
[----:B------:R-:W-:Y:S01]  /*6ea0*/  LOP3.LUT P0, RZ, R8, 0xff, RZ, 0xc0, !PT ;  /* 0x000000ff08ff7812 */ /* 0x000fe2000780c0ff */
[----:B------:R-:W-:Y:S02]  /*6eb0*/  IMAD.MOV.U32 R3, RZ, RZ, 0x1 ;  /* 0x00000001ff037424 */ /* 0x000fe400078e00ff */
[----:B------:R-:W-:-:S10]  /*6ec0*/  IMAD.MOV.U32 R13, RZ, RZ, RZ ;  /* 0x000000ffff0d7224 */ /* 0x000fd400078e00ff */
[----:B------:R-:W-:Y:S05]  /*6ed0*/  @!P0 BRA `(.L_x_168) ;  /* 0x0000000c00a48947 */ /* 0x000fea0003800000 */
[----:B------:R-:W0:Y:S01]  /*6ee0*/  LDC R3, c[0x0][0x28c] ;  /* 0x0000a300ff037b82 */ /* 0x000e220000000800 */
[----:B------:R-:W-:Y:S01]  /*6ef0*/  ULDC UR5, c[0x0][0x658] ;  /* 0x0001960000057ab9 */ /* 0x000fe20000000800 */
[----:B------:R-:W-:Y:S01]  /*6f00*/  UMOV UR8, 0xffffffff ;  /* 0xffffffff00087882 */ /* 0x000fe20000000000 */
[----:B------:R-:W-:Y:S01]  /*6f10*/  UMOV UR11, 0x1 ;  /* 0x00000001000b7882 */ /* 0x000fe20000000000 */
[----:B------:R-:W-:Y:S01]  /*6f20*/  USHF.L.U32 UR8, UR8, UR5, URZ ;  /* 0x0000000508087299 */ /* 0x000fe2000800063f */
[----:B------:R-:W-:Y:S01]  /*6f30*/  BSSY B0, `(.L_x_168) ;  /* 0x00000e3000007945 */ /* 0x000fe20003800000 */
[----:B------:R-:W-:Y:S01]  /*6f40*/  IMAD.MOV.U32 R11, RZ, RZ, 0x1 ;  /* 0x00000001ff0b7424 */ /* 0x000fe200078e00ff */
[----:B------:R-:W-:Y:S01]  /*6f50*/  LOP3.LUT R10, R18, 0x2, RZ, 0xfc, !PT ;  /* 0x00000002120a7812 */ /* 0x000fe200078efcff */
[----:B------:R-:W1:Y:S01]  /*6f60*/  S2UR UR7, SR_CgaCtaId ;  /* 0x00000000000779c3 */ /* 0x000e620000008800 */
[----:B------:R-:W-:Y:S01]  /*6f70*/  ULOP3.LUT UR21, URZ, UR8, URZ, 0x33, !UPT ;  /* 0x000000083f157292 */ /* 0x000fe2000f8e333f */
[----:B------:R-:W-:Y:S01]  /*6f80*/  IMAD.MOV.U32 R13, RZ, RZ, RZ ;  /* 0x000000ffff0d7224 */ /* 0x000fe200078e00ff */
[----:B------:R-:W-:Y:S01]  /*6f90*/  ULDC UR4, c[0x0][0x600] ;  /* 0x0001800000047ab9 */ /* 0x000fe20000000800 */
[----:B------:R-:W-:Y:S01]  /*6fa0*/  UMOV UR23, 0x11 ;  /* 0x0000001100177882 */ /* 0x000fe20000000000 */
[----:B------:R-:W-:-:S02]  /*6fb0*/  UIADD3 UR4, UR4, -0x1, URZ ;  /* 0xffffffff04047890 */ /* 0x000fc4000fffe03f */
[----:B------:R-:W-:Y:S01]  /*6fc0*/  USHF.L.U32 UR5, UR11, UR5, URZ ;  /* 0x000000050b057299 */ /* 0x000fe2000800063f */
[----:B------:R-:W-:Y:S01]  /*6fd0*/  ULDC.64 UR32, c[0x0][0x198] ;  /* 0x0000660000207ab9 */ /* 0x000fe20000000a00 */
[----:B0-----:R-:W-:-:S05]  /*6fe0*/  VIADD R3, R3, 0x3f ;  /* 0x0000003f03037836 */ /* 0x001fca0000000000 */
[----:B------:R-:W-:Y:S01]  /*6ff0*/  SHF.R.S32.HI R4, RZ, 0x1f, R3 ;  /* 0x0000001fff047819 */ /* 0x000fe20000011403 */
[----:B-1----:R-:W-:-:S03]  /*7000*/  USHF.R.U32.HI UR31, URZ, 0x2, UR7 ;  /* 0x000000023f1f7899 */ /* 0x002fc60008011607 */
[----:B------:R-:W-:Y:S01]  /*7010*/  LEA.HI R4, R4, R3, RZ, 0x6 ;  /* 0x0000000304047211 */ /* 0x000fe200078f30ff */
[----:B------:R-:W-:Y:S01]  /*7020*/  ULOP3.LUT UR6, UR7, 0x3, URZ, 0xc0, !UPT ;  /* 0x0000000307067892 */ /* 0x000fe2000f8ec03f */
[----:B------:R-:W-:Y:S01]  /*7030*/  IMAD.MOV.U32 R3, RZ, RZ, 0x1 ;  /* 0x00000001ff037424 */ /* 0x000fe200078e00ff */
[----:B------:R-:W-:Y:S01]  /*7040*/  USHF.L.U32 UR13, UR7, 0x5, URZ ;  /* 0x00000005070d7899 */ /* 0x000fe2000800063f */
[----:B------:R-:W-:Y:S01]  /*7050*/  SHF.R.S32.HI R8, RZ, 0x6, R4 ;  /* 0x00000006ff087819 */ /* 0x000fe20000011404 */
[----:B------:R-:W-:Y:S02]  /*7060*/  USHF.L.U32 UR30, UR7, 0xb, URZ ;  /* 0x0000000b071e7899 */ /* 0x000fe4000800063f */
[----:B------:R-:W-:Y:S02]  /*7070*/  ULOP3.LUT UR7, UR7, 0xfffffffc, URZ, 0xc0, !UPT ;  /* 0xfffffffc07077892 */ /* 0x000fe4000f8ec03f */
[----:B------:R-:W-:Y:S01]  /*7080*/  UISETP.GT.U32.AND UP0, UPT, UR6, 0xffff, UPT ;  /* 0x0000ffff0600788c */ /* 0x000fe2000bf04070 */
[----:B------:R-:W-:Y:S01]  /*7090*/  VIADD R9, R8, 0x1 ;  /* 0x0000000108097836 */ /* 0x000fe20000000000 */
[----:B------:R-:W-:-:S02]  /*70a0*/  ULOP3.LUT UR9, UR7, 0x1, URZ, 0xfc, !UPT ;  /* 0x0000000107097892 */ /* 0x000fc4000f8efc3f */
[----:B------:R-:W-:Y:S02]  /*70b0*/  ULOP3.LUT UR10, UR7, 0x2, URZ, 0xfc, !UPT ;  /* 0x00000002070a7892 */ /* 0x000fe4000f8efc3f */
[----:B------:R-:W-:Y:S02]  /*70c0*/  USHF.L.U32 UR8, UR11, UR7, URZ ;  /* 0x000000070b087299 */ /* 0x000fe4000800063f */
[----:B------:R-:W-:Y:S02]  /*70d0*/  ULOP3.LUT UR7, UR7, 0x3, URZ, 0xfc, !UPT ;  /* 0x0000000307077892 */ /* 0x000fe4000f8efc3f */
[----:B------:R-:W-:Y:S02]  /*70e0*/  USHF.L.U32 UR9, UR11, UR9, URZ ;  /* 0x000000090b097299 */ /* 0x000fe4000800063f */
[----:B------:R-:W-:Y:S02]  /*70f0*/  USHF.L.U32 UR10, UR11, UR10, URZ ;  /* 0x0000000a0b0a7299 */ /* 0x000fe4000800063f */
[----:B------:R-:W-:-:S02]  /*7100*/  USEL UR6, UR6, 0xffff, !UP0 ;  /* 0x0000ffff06067887 */ /* 0x000fc4000c000000 */
[----:B------:R-:W-:Y:S02]  /*7110*/  USHF.L.U32 UR7, UR11, UR7, URZ ;  /* 0x000000070b077299 */ /* 0x000fe4000800063f */
[----:B------:R-:W-:Y:S02]  /*7120*/  ULOP3.LUT UR8, UR10, UR8, UR9, 0xfe, !UPT ;  /* 0x000000080a087292 */ /* 0x000fe4000f8efe09 */
[----:B------:R-:W-:Y:S02]  /*7130*/  ULOP3.LUT UR6, UR6, 0xffff, URZ, 0xc0, !UPT ;  /* 0x0000ffff06067892 */ /* 0x000fe4000f8ec03f */
[----:B------:R-:W-:Y:S02]  /*7140*/  USHF.L.U32 UR38, UR31, 0x5, URZ ;  /* 0x000000051f267899 */ /* 0x000fe4000800063f */
[----:B------:R-:W-:Y:S02]  /*7150*/  ULOP3.LUT UR13, UR13, 0x60, URZ, 0xc0, !UPT ;  /* 0x000000600d0d7892 */ /* 0x000fe4000f8ec03f */
[----:B------:R-:W-:-:S02]  /*7160*/  ULOP3.LUT UR22, UR8, UR7, URZ, 0xfc, !UPT ;  /* 0x0000000708167292 */ /* 0x000fc4000f8efc3f */
[----:B------:R-:W-:-:S12]  /*7170*/  USHF.L.U32 UR23, UR23, UR6, URZ ;  /* 0x0000000617177299 */ /* 0x000fd8000800063f */
.L_x_179:
[----:B------:R-:W-:-:S03]  /*7180*/  UMOV UR6, 0xffffffff ;  /* 0xffffffff00067882 */ /* 0x000fc60000000000 */
[----:B------:R-:W-:Y:S05]  /*7190*/  BRA.DIV UR6, `(.L_x_169) ;  /* 0x0000001206487947 */ /* 0x000fea000b800000 */
[----:B------:R-:W-:-:S13]  /*71a0*/  ELECT P6, URZ, PT ;  /* 0x00000000003f782f */ /* 0x000fda00038c0000 */
.L_x_193:
[----:B------:R-:W-:Y:S04]  /*71b0*/  BSSY B1, `(.L_x_170) ;  /* 0x0000046000017945 */ /* 0x000fe80003800000 */
[----:B------:R-:W-:Y:S05]  /*71c0*/  @!P6 BRA `(.L_x_171) ;  /* 0x000000040010e947 */ /* 0x000fea0003800000 */
[----:B------:R-:W0:Y:S02]  /*71d0*/  LDC R4, c[0x0][0x28c] ;  /* 0x0000a300ff047b82 */ /* 0x000e240000000800 */
[----:B0-----:R-:W-:-:S13]  /*71e0*/  ISETP.GE.AND P0, PT, R4, 0x1, PT ;  /* 0x000000010400780c */ /* 0x001fda0003f06270 */
[----:B------:R-:W-:Y:S05]  /*71f0*/  @!P0 BRA `(.L_x_171) ;  /* 0x0000000400048947 */ /* 0x000fea0003800000 */
[----:B------:R-:W-:Y:S01]  /*7200*/  IMAD.SHL.U32 R15, R12, 0x80, RZ ;  /* 0x000000800c0f7824 */ /* 0x000fe200078e00ff */
[----:B------:R-:W-:Y:S01]  /*7210*/  LEA R19, R19, UR13, 0x7 ;  /* 0x0000000d13137c11 */ /* 0x000fe2000f8e38ff */
[----:B------:R-:W-:Y:S02]  /*7220*/  IMAD.MOV.U32 R20, RZ, RZ, RZ ;  /* 0x000000ffff147224 */ /* 0x000fe400078e00ff */
[----:B------:R-:W-:Y:S02]  /*7230*/  IMAD.U32 R22, RZ, RZ, UR38 ;  /* 0x00000026ff167e24 */ /* 0x000fe4000f8e00ff */
[----:B------:R-:W-:Y:S02]  /*7240*/  IMAD.MOV.U32 R4, RZ, RZ, R9 ;  /* 0x000000ffff047224 */ /* 0x000fe400078e0009 */
[----:B------:R-:W-:Y:S02]  /*7250*/  IMAD.MOV.U32 R5, RZ, RZ, R3 ;  /* 0x000000ffff057224 */ /* 0x000fe400078e0003 */
[----:B------:R-:W-:-:S02]  /*7260*/  IMAD.MOV.U32 R6, RZ, RZ, R13 ;  /* 0x000000ffff067224 */ /* 0x000fc400078e000d */
[----:B------:R-:W-:-:S07]  /*7270*/  VIADD R24, R15, 0x40 ;  /* 0x000000400f187836 */ /* 0x000fce0000000000 */
.L_x_174:
[----:B------:R-:W0:Y:S01]  /*7280*/  S2R R21, SR_CgaCtaId ;  /* 0x0000000000157919 */ /* 0x000e220000008800 */
[----:B------:R-:W-:Y:S02]  /*7290*/  MOV R12, 0x400 ;  /* 0x00000400000c7802 */ /* 0x000fe40000000f00 */
[----:B------:R-:W-:-:S13]  /*72a0*/  ISETP.NE.AND P1, PT, R0, RZ, PT ;  /* 0x000000ff0000720c */ /* 0x000fda0003f25270 */
[----:B------:R-:W1:Y:S01]  /*72b0*/  @!P1 LDC R14, c[0x0][0x500] ;  /* 0x00014000ff0e9b82 */ /* 0x000e620000000800 */
[----:B0-----:R-:W-:Y:S02]  /*72c0*/  LEA R23, R21, R12, 0x18 ;  /* 0x0000000c15177211 */ /* 0x001fe400078ec0ff */
[----:B------:R-:W-:-:S03]  /*72d0*/  SHF.L.U32 R12, R5, 0x1f, RZ ;  /* 0x0000001f050c7819 */ /* 0x000fc600000006ff */
[----:B------:R-:W-:-:S04]  /*72e0*/  IMAD R21, R6, 0x8, R23 ;  /* 0x0000000806157824 */ /* 0x000fc800078e0217 */
[----:B------:R-:W0:Y:S02]  /*72f0*/  SYNCS.PHASECHK.TRANS64.TRYWAIT P0, [R21+URZ+0x38], R12 ;  /* 0x0000380c150075a7 */ /* 0x000e24000800017f */
[----:B01----:R-:W-:Y:S05]  /*7300*/  @!P0 BRA `(.L_x_172) ;  /* 0x00000010000c8947 */ /* 0x003fea0003800000 */
.L_x_194:
[----:B0-----:R-:W-:Y:S01]  /*7310*/  PRMT R12, R10, 0x9910, RZ ;  /* 0x000099100a0c7816 */ /* 0x001fe200000000ff */
[----:B------:R0:W-:Y:S03]  /*7320*/  @!P1 SYNCS.ARRIVE.TRANS64 RZ, [R21+URZ], R14 ;  /* 0x0000000e15ff99a7 */ /* 0x0001e6000800003f */
[----:B------:R-:W-:-:S13]  /*7330*/  ISETP.NE.AND P0, PT, R12, 0x2, PT ;  /* 0x000000020c00780c */ /* 0x000fda0003f05270 */
[----:B0-----:R-:W-:Y:S05]  /*7340*/  @P0 BRA `(.L_x_173) ;  /* 0x0000000000040947 */ /* 0x001fea0003800000 */
[----:B------:R-:W-:Y:S01]  /*7350*/  BPT.TRAP 0x1 ;  /* 0x000000040000795c */ /* 0x000fe20000300000 */
.L_x_173:
[----:B------:R-:W-:Y:S01]  /*7360*/  R2UR UR8, R6 ;  /* 0x00000000060872ca */ /* 0x000fe200000e0000 */
[----:B------:R-:W-:Y:S01]  /*7370*/  UIADD3 UR14, UP0, UR32, 0xf0, URZ ;  /* 0x000000f0200e7890 */ /* 0x000fe2000ff1e03f */
[----:B------:R-:W-:Y:S01]  /*7380*/  R2UR UR12, R23 ;  /* 0x00000000170c72ca */ /* 0x000fe200000e0000 */
[----:B------:R-:W-:Y:S01]  /*7390*/  UPRMT UR29, URZ, 0x5410, UR23 ;  /* 0x000054103f1d7896 */ /* 0x000fe20008000017 */
[----:B------:R-:W-:Y:S01]  /*73a0*/  R2UR UR25, R21 ;  /* 0x00000000151972ca */ /* 0x000fe200000e0000 */
[----:B------:R-:W-:Y:S01]  /*73b0*/  UIADD3.X UR15, URZ, UR33, URZ, UP0, !UPT ;  /* 0x000000213f0f7290 */ /* 0x000fe200087fe43f */
[----:B------:R-:W-:Y:S01]  /*73c0*/  R2UR UR27, R22 ;  /* 0x00000000161b72ca */ /* 0x000fe200000e0000 */
[----:B------:R-:W-:Y:S01]  /*73d0*/  VIADD R4, R4, 0xffffffff ;  /* 0xffffffff04047836 */ /* 0x000fe20000000000 */
[----:B------:R-:W-:Y:S01]  /*73e0*/  R2UR UR28, R7 ;  /* 0x00000000071c72ca */ /* 0x000fe200000e0000 */
[----:B------:R-:W-:Y:S01]  /*73f0*/  UMOV UR6, 0x0 ;  /* 0x0000000000067882 */ /* 0x000fe20000000000 */
[----:B------:R-:W-:Y:S01]  /*7400*/  R2UR UR26, R15 ;  /* 0x000000000f1a72ca */ /* 0x000fe200000e0000 */
[----:B------:R-:W-:Y:S01]  /*7410*/  UMOV UR7, 0x10000000 ;  /* 0x1000000000077882 */ /* 0x000fe20000000000 */
[----:B------:R-:W-:Y:S01]  /*7420*/  R2UR UR18, R24 ;  /* 0x00000000181272ca */ /* 0x000fe200000e0000 */
[----:B------:R-:W-:Y:S01]  /*7430*/  USHF.L.U32 UR8, UR8, 0xd, URZ ;  /* 0x0000000d08087899 */ /* 0x000fe2000800063f */
[----:B------:R-:W-:Y:S01]  /*7440*/  R2UR UR10, R20 ;  /* 0x00000000140a72ca */ /* 0x000fe200000e0000 */
[----:B------:R-:W-:Y:S01]  /*7450*/  UIADD3 UR34, UP1, UR32, 0x1f0, URZ ;  /* 0x000001f020227890 */ /* 0x000fe2000ff3e03f */
[----:B------:R-:W-:Y:S01]  /*7460*/  R2UR UR11, R19 ;  /* 0x00000000130b72ca */ /* 0x000fe200000e0000 */
[----:B------:R-:W-:Y:S01]  /*7470*/  ULEA UR9, UR31, UR8, 0xb ;  /* 0x000000081f097291 */ /* 0x000fe2000f8e583f */
[----:B------:R-:W-:Y:S01]  /*7480*/  ISETP.GT.AND P1, PT, R4, 0x1, PT ;  /* 0x000000010400780c */ /* 0x000fe20003f24270 */
[----:B------:R-:W-:Y:S01]  /*7490*/  ULOP3.LUT UR8, UR8, 0x1800, UR30, 0xf8, !UPT ;  /* 0x0000180008087892 */ /* 0x000fe2000f8ef81e */
[----:B------:R-:W-:Y:S01]  /*74a0*/  VIADD R6, R6, 0x1 ;  /* 0x0000000106067836 */ /* 0x000fe20000000000 */
[----:B------:R-:W-:Y:S01]  /*74b0*/  ULEA UR9, UR9, UR12, 0x1 ;  /* 0x0000000c09097291 */ /* 0x000fe2000f8e083f */
[----:B------:R-:W-:Y:S01]  /*74c0*/  VIADD R20, R20, 0x40 ;  /* 0x0000004014147836 */ /* 0x000fe20000000000 */
[----:B------:R-:W-:Y:S01]  /*74d0*/  ULEA UR8, UR8, UR12, 0x1 ;  /* 0x0000000c08087291 */ /* 0x000fe2000f8e083f */
[----:B------:R-:W-:Y:S01]  /*74e0*/  VIADD R22, R22, 0x40 ;  /* 0x0000004016167836 */ /* 0x000fe20000000000 */
[----:B------:R-:W-:Y:S01]  /*74f0*/  UIADD3 UR24, UR9, 0x180, URZ ;  /* 0x0000018009187890 */ /* 0x000fe2000fffe03f */
[----:B------:R-:W-:Y:S01]  /*7500*/  ISETP.NE.AND P0, PT, R6, 0x7, PT ;  /* 0x000000070600780c */ /* 0x000fe20003f05270 */
[----:B------:R-:W-:Y:S01]  /*7510*/  UIADD3 UR16, UR9, 0x2180, URZ ;  /* 0x0000218009107890 */ /* 0x000fe2000fffe03f */
[----:B------:R-:W-:Y:S01]  /*7520*/  UMOV UR17, UR25 ;  /* 0x0000001900117c82 */ /* 0x000fe20008000000 */
[----:B------:R-:W-:Y:S01]  /*7530*/  UMOV UR19, UR27 ;  /* 0x0000001b00137c82 */ /* 0x000fe20008000000 */
[----:B------:R-:W-:Y:S01]  /*7540*/  UMOV UR20, UR28 ;  /* 0x0000001c00147c82 */ /* 0x000fe20008000000 */
[----:B------:R-:W-:Y:S01]  /*7550*/  UIADD3.X UR35, URZ, UR33, URZ, UP1, !UPT ;  /* 0x000000213f237290 */ /* 0x000fe20008ffe43f */
[----:B------:R-:W-:-:S02]  /*7560*/  SEL R12, RZ, 0x1, P0 ;  /* 0x00000001ff0c7807 */ /* 0x000fc40000000000 */
[----:B------:R-:W-:Y:S01]  /*7570*/  UTMALDG.3D.MULTICAST [UR24], [UR14], UR29, desc[UR6] ;  /* 0x000006180e0073b4 */ /* 0x000fe2000801181d */
[----:B------:R-:W-:Y:S01]  /*7580*/  UIADD3 UR8, UR8, 0x1c180, URZ ;  /* 0x0001c18008087890 */ /* 0x000fe2000fffe03f */
[----:B------:R-:W-:Y:S01]  /*7590*/  SEL R6, R6, RZ, P0 ;  /* 0x000000ff06067207 */ /* 0x000fe20000000000 */
[----:B------:R-:W-:Y:S01]  /*75a0*/  UMOV UR9, UR25 ;  /* 0x0000001900097c82 */ /* 0x000fe20008000000 */
[----:B------:R-:W-:Y:S01]  /*75b0*/  UMOV UR12, UR28 ;  /* 0x0000001c000c7c82 */ /* 0x000fe20008000000 */
[----:B------:R-:W-:Y:S01]  /*75c0*/  LOP3.LUT R5, R5, R12, RZ, 0x3c, !PT ;  /* 0x0000000c05057212 */ /* 0x000fe200078e3cff */
[----:B------:R0:W-:Y:S02]  /*75d0*/  UTMALDG.3D.MULTICAST [UR16], [UR14], UR29, desc[UR6] ;  /* 0x000006100e0073b4 */ /* 0x0001e4000801181d */
[----:B0-----:R-:W-:-:S09]  /*75e0*/  UPRMT UR14, URZ, 0x5410, UR22 ;  /* 0x000054103f0e7896 */ /* 0x001fd20008000016 */
[----:B------:R0:W-:Y:S02]  /*75f0*/  UTMALDG.3D.MULTICAST [UR8], [UR34], UR14, desc[UR6] ;  /* 0x00000608220073b4 */ /* 0x0001e4000801180e */
[----:B0-----:R-:W-:Y:S05]  /*7600*/  @P1 BRA `(.L_x_174) ;  /* 0xfffffffc001c1947 */ /* 0x001fea000383ffff */
.L_x_171:
[----:B------:R-:W-:Y:S05]  /*7610*/  BSYNC B1 ;  /* 0x0000000000017941 */ /* 0x000fea0003800000 */
.L_x_170:
[----:B------:R-:W-:Y:S01]  /*7620*/  LOP3.LUT P1, RZ, R11, 0xff, RZ, 0xc0, !PT ;  /* 0x000000ff0bff7812 */ /* 0x000fe2000782c0ff */
[C---:B------:R-:W-:Y:S01]  /*7630*/  IMAD.IADD R13, R8.reuse, 0x1, R13 ;  /* 0x00000001080d7824 */ /* 0x040fe200078e020d */
[----:B------:R-:W-:Y:S01]  /*7640*/  ULDC.64 UR6, c[0x0][0x650] ;  /* 0x0001940000067ab9 */ /* 0x000fe20000000a00 */
[C---:B------:R-:W-:Y:S01]  /*7650*/  ISETP.GE.U32.AND P2, PT, R8.reuse, 0x7, PT ;  /* 0x000000070800780c */ /* 0x040fe20003f46070 */
[----:B------:R-:W-:Y:S01]  /*7660*/  BSSY B1, `(.L_x_175) ;  /* 0x000006d000017945 */ /* 0x000fe20003800000 */
[C---:B------:R-:W-:Y:S01]  /*7670*/  IMAD.WIDE.U32 R4, R13.reuse, 0x24924925, RZ ;  /* 0x249249250d047825 */ /* 0x040fe200078e00ff */
[----:B------:R-:W-:Y:S02]  /*7680*/  ISETP.GT.U32.AND P0, PT, R13, 0x6, PT ;  /* 0x000000060d00780c */ /* 0x000fe40003f04070 */
[----:B------:R-:W-:Y:S01]  /*7690*/  PRMT R11, RZ, 0x7610, R11 ;  /* 0x00007610ff0b7816 */ /* 0x000fe2000000000b */
[----:B------:R-:W-:Y:S01]  /*76a0*/  IMAD.MOV.U32 R12, RZ, RZ, -0x1 ;  /* 0xffffffffff0c7424 */ /* 0x000fe200078e00ff */
[----:B------:R-:W-:Y:S01]  /*76b0*/  ISETP.LT.U32.AND P0, PT, R8, 0x7, P0 ;  /* 0x000000070800780c */ /* 0x000fe20000701070 */
[----:B------:R-:W-:-:S02]  /*76c0*/  IMAD.MOV.U32 R19, RZ, RZ, -0x1 ;  /* 0xffffffffff137424 */ /* 0x000fc400078e00ff */
[----:B------:R-:W0:Y:S01]  /*76d0*/  @P1 S2R R7, SR_CgaCtaId ;  /* 0x0000000000071919 */ /* 0x000e220000008800 */
[----:B------:R-:W-:Y:S02]  /*76e0*/  SEL R4, RZ, 0x1, !P0 ;  /* 0x00000001ff047807 */ /* 0x000fe40004000000 */
[----:B------:R-:W-:Y:S02]  /*76f0*/  IADD3 R16, P0, R16, UR36, RZ ;  /* 0x0000002410107c10 */ /* 0x000fe4000ff1e0ff */
[----:B------:R-:W-:Y:S02]  /*7700*/  @P1 MOV R6, 0x400 ;  /* 0x0000040000061802 */ /* 0x000fe40000000f00 */
[----:B------:R-:W-:Y:S02]  /*7710*/  IADD3.X R17, R17, UR42, RZ, P0, !PT ;  /* 0x0000002a11117c10 */ /* 0x000fe400087fe4ff */
[----:B------:R-:W-:Y:S02]  /*7720*/  ISETP.GE.U32.AND P0, PT, R16, UR6, PT ;  /* 0x0000000610007c0c */ /* 0x000fe4000bf06070 */
[----:B------:R-:W-:-:S02]  /*7730*/  LOP3.LUT R3, R3, R4, RZ, 0x3c, !PT ;  /* 0x0000000403037212 */ /* 0x000fc400078e3cff */
[----:B------:R-:W-:Y:S02]  /*7740*/  ISETP.GE.U32.AND.EX P0, PT, R17, UR7, PT, P0 ;  /* 0x0000000711007c0c */ /* 0x000fe4000bf06100 */
[----:B0-----:R-:W-:Y:S01]  /*7750*/  @P1 LEA R6, R7, R6, 0x18 ;  /* 0x0000000607061211 */ /* 0x001fe200078ec0ff */
[----:B------:R-:W-:-:S03]  /*7760*/  IMAD.IADD R7, R13, 0x1, -R5 ;  /* 0x000000010d077824 */ /* 0x000fc600078e0a05 */
[----:B------:R0:W-:Y:S02]  /*7770*/  @P1 SYNCS.ARRIVE.TRANS64.A1T0 RZ, [R6+URZ+0x88], RZ ;  /* 0x000088ff06ff19a7 */ /* 0x0001e4000810003f */
[----:B------:R-:W-:-:S04]  /*7780*/  LEA.HI R7, R7, R5, RZ, 0x1f ;  /* 0x0000000507077211 */ /* 0x000fc800078ff8ff */
[----:B------:R-:W-:Y:S01]  /*7790*/  SHF.R.U32.HI R4, RZ, 0x2, R7 ;  /* 0x00000002ff047819 */ /* 0x000fe20000011607 */
[----:B------:R-:W-:-:S03]  /*77a0*/  IMAD.MOV.U32 R7, RZ, RZ, -0x1 ;  /* 0xffffffffff077424 */ /* 0x000fc600078e00ff */
[--C-:B------:R-:W-:Y:S01]  /*77b0*/  @P2 LOP3.LUT R3, R3, 0x1, R4.reuse, 0x78, !PT ;  /* 0x0000000103032812 */ /* 0x100fe200078e7804 */
[----:B------:R-:W-:Y:S01]  /*77c0*/  IMAD R13, R4, -0x7, R13 ;  /* 0xfffffff9040d7824 */ /* 0x000fe200078e020d */
[----:B------:R-:W-:Y:S01]  /*77d0*/  PRMT R4, RZ, 0x7610, R4 ;  /* 0x00007610ff047816 */ /* 0x000fe20000000004 */
[----:B0-----:R-:W-:Y:S06]  /*77e0*/  @P0 BRA `(.L_x_176) ;  /* 0x0000000400500947 */ /* 0x001fec0003800000 */
[----:B------:R-:W0:Y:S01]  /*77f0*/  S2R R15, SR_CTAID.X ;  /* 0x00000000000f7919 */ /* 0x000e220000002500 */
[----:B------:R-:W-:Y:S01]  /*7800*/  ULDC.64 UR6, c[0x0][0x628] ;  /* 0x00018a0000067ab9 */ /* 0x000fe20000000a00 */
[----:B------:R-:W1:Y:S01]  /*7810*/  LDC R20, c[0x0][0x144] ;  /* 0x00005100ff147b82 */ /* 0x000e620000000800 */
[----:B------:R-:W-:Y:S01]  /*7820*/  ISETP.NE.U32.AND P0, PT, RZ, UR6, PT ;  /* 0x00000006ff007c0c */ /* 0x000fe2000bf05070 */
[----:B------:R-:W2:Y:S01]  /*7830*/  S2R R12, SR_CTAID.Y ;  /* 0x00000000000c7919 */ /* 0x000ea20000002600 */
[----:B------:R-:W-:Y:S01]  /*7840*/  ULDC UR8, c[0x0][0x150] ;  /* 0x0000540000087ab9 */ /* 0x000fe20000000800 */
[----:B------:R-:W-:Y:S01]  /*7850*/  ULDC UR9, c[0x0][0x630] ;  /* 0x00018c0000097ab9 */ /* 0x000fe20000000800 */
[----:B------:R-:W-:Y:S01]  /*7860*/  ISETP.NE.AND.EX P0, PT, RZ, UR7, PT, P0 ;  /* 0x00000007ff007c0c */ /* 0x000fe2000bf05300 */
[----:B------:R-:W-:Y:S01]  /*7870*/  IMAD.MOV.U32 R4, RZ, RZ, R16 ;  /* 0x000000ffff047224 */ /* 0x000fe200078e0010 */
[----:B0-----:R-:W-:-:S05]  /*7880*/  I2FP.F32.U32 R5, R15 ;  /* 0x0000000f00057245 */ /* 0x001fca0000201000 */
[----:B------:R-:W-:Y:S01]  /*7890*/  FMUL R21, R5, UR8 ;  /* 0x0000000805157c20 */ /* 0x000fe20008400000 */
[----:B------:R-:W-:-:S05]  /*78a0*/  IMAD.MOV.U32 R5, RZ, RZ, R17 ;  /* 0x000000ffff057224 */ /* 0x000fca00078e0011 */
[----:B--2---:R-:W-:Y:S05]  /*78b0*/  @!P0 BRA `(.L_x_177) ;  /* 0x0000000000288947 */ /* 0x004fea0003800000 */
[----:B------:R-:W-:Y:S02]  /*78c0*/  ULDC UR8, c[0x0][0x634] ;  /* 0x00018d0000087ab9 */ /* 0x000fe40000000800 */
[----:B------:R-:W-:-:S05]  /*78d0*/  IADD3 R5, P0, R16, UR8, RZ ;  /* 0x0000000810057c10 */ /* 0x000fca000ff1e0ff */
[----:B------:R-:W-:-:S04]  /*78e0*/  IMAD.X R19, RZ, RZ, R17, P0 ;  /* 0x000000ffff137224 */ /* 0x000fc800000e0611 */
[----:B------:R-:W-:-:S04]  /*78f0*/  IMAD.WIDE.U32 R6, R19, UR6, RZ ;  /* 0x0000000613067c25 */ /* 0x000fc8000f8e00ff */
[----:B------:R-:W-:-:S04]  /*7900*/  IMAD.WIDE.U32 R6, P0, R5, UR7, R6 ;  /* 0x0000000705067c25 */ /* 0x000fc8000f800006 */
[----:B------:R-:W-:-:S04]  /*7910*/  IMAD.WIDE.U32 R4, R5, UR6, RZ ;  /* 0x0000000605047c25 */ /* 0x000fc8000f8e00ff */
[----:B------:R-:W-:Y:S01]  /*7920*/  IMAD.MOV.U32 R4, RZ, RZ, R7 ;  /* 0x000000ffff047224 */ /* 0x000fe200078e0007 */
[----:B------:R-:W-:Y:S01]  /*7930*/  IADD3 RZ, P1, R5, R6, RZ ;  /* 0x0000000605ff7210 */ /* 0x000fe20007f3e0ff */
[----:B------:R-:W-:-:S04]  /*7940*/  IMAD.X R5, RZ, RZ, RZ, P0 ;  /* 0x000000ffff057224 */ /* 0x000fc800000e06ff */
[----:B------:R-:W-:-:S08]  /*7950*/  IMAD.WIDE.U32.X R4, R19, UR7, R4, P1 ;  /* 0x0000000713047c25 */ /* 0x000fd000088e0404 */
.L_x_177:
[--C-:B------:R-:W-:Y:S01]  /*7960*/  SHF.R.U64 R14, R4, UR9, R5.reuse ;  /* 0x00000009040e7c19 */ /* 0x100fe20008001205 */
[----:B------:R-:W0:Y:S01]  /*7970*/  F2I.U32.TRUNC.NTZ R21, R21 ;  /* 0x0000001500157305 */ /* 0x000e22000020f000 */
[----:B------:R-:W-:Y:S01]  /*7980*/  SHF.R.U32.HI R4, RZ, UR9, R5 ;  /* 0x00000009ff047c19 */ /* 0x000fe20008011605 */
[----:B------:R-:W-:Y:S01]  /*7990*/  ULDC.64 UR6, c[0x0][0x620] ;  /* 0x0001880000067ab9 */ /* 0x000fe20000000a00 */
[----:B------:R-:W-:Y:S01]  /*79a0*/  IADD3 R7, P0, RZ, -R14, RZ ;  /* 0x8000000eff077210 */ /* 0x000fe20007f1e0ff */
[----:B------:R-:W-:-:S04]  /*79b0*/  ULDC.64 UR8, c[0x0][0x640] ;  /* 0x0001900000087ab9 */ /* 0x000fc80000000a00 */
[----:B------:R-:W-:Y:S01]  /*79c0*/  IMAD.X R4, RZ, RZ, ~R4, P0 ;  /* 0x000000ffff047224 */ /* 0x000fe200000e0e04 */
[----:B------:R-:W-:-:S03]  /*79d0*/  ISETP.NE.U32.AND P0, PT, RZ, UR8, PT ;  /* 0x00000008ff007c0c */ /* 0x000fc6000bf05070 */
[----:B------:R-:W-:Y:S01]  /*79e0*/  IMAD R6, R4, UR6, RZ ;  /* 0x0000000604067c24 */ /* 0x000fe2000f8e02ff */
[----:B------:R-:W-:Y:S01]  /*79f0*/  ISETP.NE.AND.EX P0, PT, RZ, UR9, PT, P0 ;  /* 0x00000009ff007c0c */ /* 0x000fe2000bf05300 */
[----:B------:R-:W-:Y:S01]  /*7a00*/  IMAD.WIDE.U32 R4, R7, UR6, R16 ;  /* 0x0000000607047c25 */ /* 0x000fe2000f8e0010 */
[----:B------:R-:W-:-:S03]  /*7a10*/  ULDC UR6, c[0x0][0x618] ;  /* 0x0001860000067ab9 */ /* 0x000fc60000000800 */
[----:B------:R-:W-:Y:S01]  /*7a20*/  IMAD R7, R7, UR7, R6 ;  /* 0x0000000707077c24 */ /* 0x000fe2000f8e0206 */
[----:B------:R-:W-:Y:S01]  /*7a30*/  ULDC UR7, c[0x0][0x154] ;  /* 0x0000550000077ab9 */ /* 0x000fe20000000800 */
[----:B0-----:R-:W-:Y:S02]  /*7a40*/  IMAD.MOV R6, RZ, RZ, -R21 ;  /* 0x000000ffff067224 */ /* 0x001fe400078e0a15 */
[----:B------:R-:W0:Y:S01]  /*7a50*/  LDC R21, c[0x0][0x148] ;  /* 0x00005200ff157b82 */ /* 0x000e220000000800 */
[----:B------:R-:W-:Y:S02]  /*7a60*/  IMAD.IADD R5, R5, 0x1, R7 ;  /* 0x0000000105057824 */ /* 0x000fe400078e0207 */
[----:B-1----:R-:W-:Y:S01]  /*7a70*/  IMAD R15, R20, R6, R15 ;  /* 0x00000006140f7224 */ /* 0x002fe200078e020f */
[----:B------:R-:W-:Y:S02]  /*7a80*/  I2FP.F32.U32 R6, R12 ;  /* 0x0000000c00067245 */ /* 0x000fe40000201000 */
[----:B------:R-:W-:-:S02]  /*7a90*/  SHF.R.U64 R19, R4, UR6, R5 ;  /* 0x0000000604137c19 */ /* 0x000fc40008001205 */
[----:B------:R-:W-:Y:S01]  /*7aa0*/  SHF.R.U32.HI R4, RZ, UR6, R5 ;  /* 0x00000006ff047c19 */ /* 0x000fe20008011605 */
[----:B------:R-:W-:Y:S01]  /*7ab0*/  FMUL R6, R6, UR7 ;  /* 0x0000000706067c20 */ /* 0x000fe20008400000 */
[----:B------:R-:W-:Y:S02]  /*7ac0*/  ULDC UR6, c[0x0][0x608] ;  /* 0x0001820000067ab9 */ /* 0x000fe40000000800 */
[--C-:B------:R-:W-:Y:S01]  /*7ad0*/  SHF.R.U64 R22, R19, UR6, R4.reuse ;  /* 0x0000000613167c19 */ /* 0x100fe20008001204 */
[----:B------:R1:W2:Y:S01]  /*7ae0*/  F2I.U32.TRUNC.NTZ R24, R6 ;  /* 0x0000000600187305 */ /* 0x0002a2000020f000 */
[----:B------:R-:W-:Y:S01]  /*7af0*/  SHF.R.U32.HI R5, RZ, UR6, R4 ;  /* 0x00000006ff057c19 */ /* 0x000fe20008011604 */
[----:B------:R-:W-:-:S03]  /*7b00*/  ULDC UR6, c[0x0][0x658] ;  /* 0x0001960000067ab9 */ /* 0x000fc60000000800 */
[--C-:B------:R-:W-:Y:S02]  /*7b10*/  SHF.R.U64 R20, R22, UR6, R5.reuse ;  /* 0x0000000616147c19 */ /* 0x100fe40008001205 */
[----:B------:R-:W-:-:S03]  /*7b20*/  SHF.R.U32.HI R23, RZ, UR6, R5 ;  /* 0x00000006ff177c19 */ /* 0x000fc60008011605 */
[----:B------:R-:W-:Y:S02]  /*7b30*/  IMAD.MOV.U32 R4, RZ, RZ, R20 ;  /* 0x000000ffff047224 */ /* 0x000fe400078e0014 */
[----:B------:R-:W-:Y:S01]  /*7b40*/  IMAD.MOV.U32 R5, RZ, RZ, R23 ;  /* 0x000000ffff057224 */ /* 0x000fe200078e0017 */
[----:B-1----:R-:W-:Y:S06]  /*7b50*/  @!P0 BRA `(.L_x_178) ;  /* 0x0000000000288947 */ /* 0x002fec0003800000 */
        /* <DEDUP_REMOVED lines=10> */
.L_x_178:
[----:B------:R-:W-:Y:S01]  /*7c00*/  ISETP.NE.AND P0, PT, R2, 0x1, PT ;  /* 0x000000010200780c */ /* 0x000fe20003f05270 */
[----:B------:R-:W-:Y:S01]  /*7c10*/  ULDC UR6, c[0x0][0x648] ;  /* 0x0001920000067ab9 */ /* 0x000fe20000000800 */
[----:B------:R-:W-:Y:S01]  /*7c20*/  LOP3.LUT R22, R22, UR21, RZ, 0xc0, !PT ;  /* 0x0000001516167c12 */ /* 0x000fe2000f8ec0ff */
[----:B--2---:R-:W-:Y:S01]  /*7c30*/  IMAD.MOV R24, RZ, RZ, -R24 ;  /* 0x000000ffff187224 */ /* 0x004fe200078e0a18 */
[----:B------:R-:W-:Y:S01]  /*7c40*/  SHF.R.U64 R5, R4, UR6, R5 ;  /* 0x0000000604057c19 */ /* 0x000fe20008001205 */
[----:B------:R-:W-:Y:S01]  /*7c50*/  ULDC UR6, c[0x0][0x638] ;  /* 0x00018e0000067ab9 */ /* 0x000fe20000000800 */
[----:B------:R-:W-:Y:S01]  /*7c60*/  LOP3.LUT R19, R19, UR4, RZ, 0xc0, !PT ;  /* 0x0000000413137c12 */ /* 0x000fe2000f8ec0ff */
[----:B------:R-:W-:Y:S01]  /*7c70*/  ULDC UR7, c[0x0][0x610] ;  /* 0x0001840000077ab9 */ /* 0x000fe20000000800 */
[----:B------:R-:W-:Y:S02]  /*7c80*/  IMAD.MOV.U32 R4, RZ, RZ, 0x1 ;  /* 0x00000001ff047424 */ /* 0x000fe400078e00ff */
[----:B------:R-:W-:-:S02]  /*7c90*/  IMAD.MOV R7, RZ, RZ, -R5 ;  /* 0x000000ffff077224 */ /* 0x000fc400078e0a05 */
[----:B------:R-:W-:Y:S02]  /*7ca0*/  IMAD R22, R5, UR5, R22 ;  /* 0x0000000505167c24 */ /* 0x000fe4000f8e0216 */
[----:B0-----:R-:W-:Y:S02]  /*7cb0*/  @P0 IMAD R15, R21, R24, R12 ;  /* 0x00000018150f0224 */ /* 0x001fe400078e020c */
[----:B------:R-:W-:Y:S01]  /*7cc0*/  IMAD R20, R7, UR6, R20 ;  /* 0x0000000607147c24 */ /* 0x000fe2000f8e0214 */
[----:B------:R-:W-:Y:S01]  /*7cd0*/  ULDC UR6, c[0x0][0x600] ;  /* 0x0001800000067ab9 */ /* 0x000fe20000000800 */
[----:B------:R-:W-:Y:S02]  /*7ce0*/  IMAD R15, R22, UR7, R15 ;  /* 0x00000007160f7c24 */ /* 0x000fe4000f8e020f */
[----:B------:R-:W-:Y:S02]  /*7cf0*/  IMAD R20, R20, UR6, R19 ;  /* 0x0000000614147c24 */ /* 0x000fe4000f8e0213 */
[----:B------:R-:W-:-:S03]  /*7d00*/  IMAD.MOV.U32 R7, RZ, RZ, R14 ;  /* 0x000000ffff077224 */ /* 0x000fc600078e000e */
[----:B------:R-:W-:Y:S02]  /*7d10*/  SEL R19, R20, R15, !P0 ;  /* 0x0000000f14137207 */ /* 0x000fe40004000000 */
[----:B------:R-:W-:-:S07]  /*7d20*/  SEL R12, R15, R20, !P0 ;  /* 0x000000140f0c7207 */ /* 0x000fce0004000000 */
.L_x_176:
[----:B------:R-:W-:Y:S05]  /*7d30*/  BSYNC B1 ;  /* 0x0000000000017941 */ /* 0x000fea0003800000 */
.L_x_175:
[----:B------:R-:W-:-:S13]  /*7d40*/  LOP3.LUT P0, RZ, R4, 0xff, RZ, 0xc0, !PT ;  /* 0x000000ff04ff7812 */ /* 0x000fda000780c0ff */
[----:B------:R-:W-:Y:S05]  /*7d50*/  @P0 BRA `(.L_x_179) ;  /* 0xfffffff400080947 */ /* 0x000fea000383ffff */
[----:B------:R-:W-:Y:S05]  /*7d60*/  BSYNC B0 ;  /* 0x0000000000007941 */ /* 0x000fea0003800000 */
.L_x_168:
[----:B------:R-:W-:-:S03]  /*7d70*/  UMOV UR6, 0xffffffff ;  /* 0xffffffff00067882 */ /* 0x000fc60000000000 */
[----:B------:R-:W-:Y:S05]  /*7d80*/  BRA.DIV UR6, `(.L_x_180) ;  /* 0x0000000606807947 */ /* 0x000fea000b800000 */
[----:B------:R-:W-:-:S13]  /*7d90*/  ELECT P6, URZ, PT ;  /* 0x00000000003f782f */ /* 0x000fda00038c0000 */
.L_x_197:
[----:B------:R-:W-:Y:S04]  /*7da0*/  BSSY B0, `(.L_x_181) ;  /* 0x0000046000007945 */ /* 0x000fe80003800000 */
[----:B------:R-:W-:Y:S05]  /*7db0*/  @!P6 BRA `(.L_x_182) ;  /* 0x000000040010e947 */ /* 0x000fea0003800000 */
[----:B------:R-:W-:-:S04]  /*7dc0*/  LOP3.LUT R18, R18, 0x2, RZ, 0xfc, !PT ;  /* 0x0000000212127812 */ /* 0x000fc800078efcff */
[----:B------:R-:W-:-:S13]  /*7dd0*/  ISETP.NE.AND P0, PT, R18, 0x3, PT ;  /* 0x000000031200780c */ /* 0x000fda0003f05270 */
[----:B------:R-:W-:Y:S05]  /*7de0*/  @!P0 BRA `(.L_x_183) ;  /* 0x0000000000048947 */ /* 0x000fea0003800000 */
[----:B------:R-:W-:Y:S01]  /*7df0*/  BPT.TRAP 0x1 ;  /* 0x000000040000795c */ /* 0x000fe20000300000 */
.L_x_183:
[----:B------:R-:W0:Y:S01]  /*7e00*/  S2R R5, SR_CgaCtaId ;  /* 0x0000000000057919 */ /* 0x000e220000008800 */
[----:B------:R-:W-:Y:S02]  /*7e10*/  MOV R0, 0x400 ;  /* 0x0000040000007802 */ /* 0x000fe40000000f00 */
[----:B------:R-:W-:Y:S02]  /*7e20*/  SHF.L.U32 R4, R3, 0x1f, RZ ;  /* 0x0000001f03047819 */ /* 0x000fe400000006ff */
[----:B0-----:R-:W-:-:S05]  /*7e30*/  LEA R0, R5, R0, 0x18 ;  /* 0x0000000005007211 */ /* 0x001fca00078ec0ff */
[----:B------:R-:W-:-:S04]  /*7e40*/  VIADD R0, R0, 0x38 ;  /* 0x0000003800007836 */ /* 0x000fc80000000000 */
[C---:B------:R-:W-:Y:S02]  /*7e50*/  IMAD R7, R13.reuse, 0x8, R0 ;  /* 0x000000080d077824 */ /* 0x040fe400078e0200 */
[----:B------:R-:W-:Y:S02]  /*7e60*/  VIADD R13, R13, 0x1 ;  /* 0x000000010d0d7836 */ /* 0x000fe40000000000 */
[----:B------:R-:W0:Y:S03]  /*7e70*/  SYNCS.PHASECHK.TRANS64.TRYWAIT P0, [R7+URZ], R4 ;  /* 0x00000004070075a7 */ /* 0x000e26000800017f */
[----:B------:R-:W-:-:S04]  /*7e80*/  ISETP.NE.AND P1, PT, R13, 0x7, PT ;  /* 0x000000070d00780c */ /* 0x000fc80003f25270 */
[----:B------:R-:W-:Y:S02]  /*7e90*/  SEL R2, RZ, 0x1, P1 ;  /* 0x00000001ff027807 */ /* 0x000fe40000800000 */
[----:B------:R-:W-:Y:S02]  /*7ea0*/  SEL R13, R13, RZ, P1 ;  /* 0x000000ff0d0d7207 */ /* 0x000fe40000800000 */
[----:B------:R-:W-:-:S03]  /*7eb0*/  LOP3.LUT R6, R3, R2, RZ, 0x3c, !PT ;  /* 0x0000000203067212 */ /* 0x000fc600078e3cff */
[----:B------:R-:W-:Y:S01]  /*7ec0*/  IMAD R8, R13, 0x8, R0 ;  /* 0x000000080d087824 */ /* 0x000fe200078e0200 */
[----:B------:R-:W-:Y:S01]  /*7ed0*/  SHF.L.U32 R5, R6, 0x1f, RZ ;  /* 0x0000001f06057819 */ /* 0x000fe200000006ff */
[----:B0-----:R-:W-:Y:S06]  /*7ee0*/  @!P0 BRA `(.L_x_184) ;  /* 0x0000000400488947 */ /* 0x001fec0003800000 */
.L_x_198:
[----:B------:R-:W1:Y:S01]  /*7ef0*/  SYNCS.PHASECHK.TRANS64.TRYWAIT P0, [R8+URZ], R5 ;  /* 0x00000005080075a7 */ /* 0x000e62000800017f */
[----:B------:R-:W-:-:S05]  /*7f00*/  VIADD R2, R13, 0x1 ;  /* 0x000000010d027836 */ /* 0x000fca0000000000 */
[----:B------:R-:W-:-:S04]  /*7f10*/  ISETP.NE.AND P1, PT, R2, 0x7, PT ;  /* 0x000000070200780c */ /* 0x000fc80003f25270 */
[----:B------:R-:W-:Y:S02]  /*7f20*/  SEL R3, RZ, 0x1, P1 ;  /* 0x00000001ff037807 */ /* 0x000fe40000800000 */
[----:B0-----:R-:W-:Y:S02]  /*7f30*/  SEL R7, R2, RZ, P1 ;  /* 0x000000ff02077207 */ /* 0x001fe40000800000 */
[----:B------:R-:W-:-:S03]  /*7f40*/  LOP3.LUT R6, R6, R3, RZ, 0x3c, !PT ;  /* 0x0000000306067212 */ /* 0x000fc600078e3cff */
[----:B------:R-:W-:Y:S01]  /*7f50*/  IMAD R9, R7, 0x8, R0 ;  /* 0x0000000807097824 */ /* 0x000fe200078e0200 */
[----:B------:R-:W-:Y:S01]  /*7f60*/  SHF.L.U32 R4, R6, 0x1f, RZ ;  /* 0x0000001f06047819 */ /* 0x000fe200000006ff */
[----:B-1----:R-:W-:Y:S06]  /*7f70*/  @!P0 BRA `(.L_x_185) ;  /* 0x0000000400388947 */ /* 0x002fec0003800000 */
.L_x_199:
[----:B------:R-:W1:Y:S01]  /*7f80*/  SYNCS.PHASECHK.TRANS64.TRYWAIT P0, [R9+URZ], R4 ;  /* 0x00000004090075a7 */ /* 0x000e62000800017f */
[----:B------:R-:W-:-:S05]  /*7f90*/  VIADD R2, R7, 0x1 ;  /* 0x0000000107027836 */ /* 0x000fca0000000000 */
[----:B------:R-:W-:-:S04]  /*7fa0*/  ISETP.NE.AND P1, PT, R2, 0x7, PT ;  /* 0x000000070200780c */ /* 0x000fc80003f25270 */
[----:B------:R-:W-:Y:S02]  /*7fb0*/  SEL R3, RZ, 0x1, P1 ;  /* 0x00000001ff037807 */ /* 0x000fe40000800000 */
[----:B------:R-:W-:Y:S02]  /*7fc0*/  SEL R7, R2, RZ, P1 ;  /* 0x000000ff02077207 */ /* 0x000fe40000800000 */
[----:B------:R-:W-:-:S03]  /*7fd0*/  LOP3.LUT R6, R6, R3, RZ, 0x3c, !PT ;  /* 0x0000000306067212 */ /* 0x000fc600078e3cff */
[----:B0-----:R-:W-:Y:S01]  /*7fe0*/  IMAD R8, R7, 0x8, R0 ;  /* 0x0000000807087824 */ /* 0x001fe200078e0200 */
[----:B------:R-:W-:Y:S01]  /*7ff0*/  SHF.L.U32 R5, R6, 0x1f, RZ ;  /* 0x0000001f06057819 */ /* 0x000fe200000006ff */
[----:B-1----:R-:W-:Y:S06]  /*8000*/  @!P0 BRA `(.L_x_186) ;  /* 0x0000000400288947 */ /* 0x002fec0003800000 */
.L_x_200:
        /* <DEDUP_REMOVED lines=9> */
.L_x_201:
[----:B------:R-:W1:Y:S01]  /*80a0*/  SYNCS.PHASECHK.TRANS64.TRYWAIT P0, [R9+URZ], R4 ;  /* 0x00000004090075a7 */ /* 0x000e62000800017f */
[----:B------:R-:W-:-:S05]  /*80b0*/  VIADD R2, R7, 0x1 ;  /* 0x0000000107027836 */ /* 0x000fca0000000000 */
[----:B------:R-:W-:-:S04]  /*80c0*/  ISETP.NE.AND P1, PT, R2, 0x7, PT ;  /* 0x000000070200780c */ /* 0x000fc80003f25270 */
[----:B------:R-:W-:Y:S02]  /*80d0*/  SEL R3, RZ, 0x1, P1 ;  /* 0x00000001ff037807 */ /* 0x000fe40000800000 */
[----:B------:R-:W-:Y:S02]  /*80e0*/  SEL R7, R2, RZ, P1 ;  /* 0x000000ff02077207 */ /* 0x000fe40000800000 */
[----:B------:R-:W-:-:S03]  /*80f0*/  LOP3.LUT R11, R6, R3, RZ, 0x3c, !PT ;  /* 0x00000003060b7212 */ /* 0x000fc600078e3cff */
[----:B------:R-:W-:Y:S01]  /*8100*/  IMAD R6, R7, 0x8, R0 ;  /* 0x0000000807067824 */ /* 0x000fe200078e0200 */
[----:B0-----:R-:W-:Y:S01]  /*8110*/  SHF.L.U32 R5, R11, 0x1f, RZ ;  /* 0x0000001f0b057819 */ /* 0x001fe200000006ff */
[----:B-1----:R-:W-:Y:S06]  /*8120*/  @!P0 BRA `(.L_x_188) ;  /* 0x0000000400088947 */ /* 0x002fec0003800000 */
.L_x_202:
[----:B------:R-:W1:Y:S01]  /*8130*/  SYNCS.PHASECHK.TRANS64.TRYWAIT P0, [R6+URZ], R5 ;  /* 0x00000005060075a7 */ /* 0x000e62000800017f */
[----:B------:R-:W-:-:S05]  /*8140*/  VIADD R2, R7, 0x1 ;  /* 0x0000000107027836 */ /* 0x000fca0000000000 */
[----:B------:R-:W-:-:S04]  /*8150*/  ISETP.NE.AND P1, PT, R2, 0x7, PT ;  /* 0x000000070200780c */ /* 0x000fc80003f25270 */
[----:B0-----:R-:W-:Y:S02]  /*8160*/  SEL R4, RZ, 0x1, P1 ;  /* 0x00000001ff047807 */ /* 0x001fe40000800000 */
[----:B------:R-:W-:Y:S02]  /*8170*/  SEL R3, R2, RZ, P1 ;  /* 0x000000ff02037207 */ /* 0x000fe40000800000 */
[----:B------:R-:W-:Y:S01]  /*8180*/  LOP3.LUT R4, R11, R4, RZ, 0x3c, !PT ;  /* 0x000000040b047212 */ /* 0x000fe200078e3cff */
[----:B-1----:R-:W-:Y:S06]  /*8190*/  @!P0 BRA `(.L_x_189) ;  /* 0x0000000400008947 */ /* 0x002fec0003800000 */
.L_x_203:
[----:B------:R-:W-:Y:S01]  /*81a0*/  IMAD R3, R3, 0x8, R0 ;  /* 0x0000000803037824 */ /* 0x000fe200078e0200 */
[----:B------:R-:W-:-:S07]  /*81b0*/  SHF.L.U32 R0, R4, 0x1f, RZ ;  /* 0x0000001f04007819 */ /* 0x000fce00000006ff */
.L_x_190:
[----:B-1----:R1:W2:Y:S02]  /*81c0*/  SYNCS.PHASECHK.TRANS64.TRYWAIT P0, [R3+URZ], R0 ;  /* 0x00000000030075a7 */ /* 0x0022a4000800017f */
[----:B--2---:R-:W-:Y:S05]  /*81d0*/  @!P0 NANOSLEEP.SYNCS 0x989680 ;  /* 0x009896800000895d */ /* 0x004fea0003900000 */
[----:B------:R-:W2:Y:S02]  /*81e0*/  @!P0 SYNCS.PHASECHK.TRANS64 P0, [R3+URZ], R0 ;  /* 0x00000000030085a7 */ /* 0x000ea4000800007f */
[----:B--2---:R-:W-:Y:S05]  /*81f0*/  @!P0 BRA `(.L_x_190) ;  /* 0xfffffffc00f08947 */ /* 0x004fea000383ffff */
.L_x_182:
[----:B------:R-:W-:Y:S05]  /*8200*/  BSYNC B0 ;  /* 0x0000000000007941 */ /* 0x000fea0003800000 */
.L_x_181:
[----:B------:R-:W-:Y:S05]  /*8210*/  EXIT ;  /* 0x000000000000794d */ /* 0x000fea0003800000 */
.L_x_21:
[----:B-1----:R1:W2:Y:S02]  /*8220*/  SYNCS.PHASECHK.TRANS64.TRYWAIT P1, [R3+URZ], R0 ;  /* 0x00000000030075a7 */ /* 0x0022a4000802017f */
[----:B--2---:R-:W-:Y:S05]  /*8230*/  @!P1 NANOSLEEP.SYNCS 0x989680 ;  /* 0x009896800000995d */ /* 0x004fea0003900000 */
[----:B------:R-:W2:Y:S02]  /*8240*/  @!P1 SYNCS.PHASECHK.TRANS64 P1, [R3+URZ], R0 ;  /* 0x00000000030095a7 */ /* 0x000ea4000802007f */
[----:B--2---:R-:W-:Y:S05]  /*8250*/  @!P1 BRA `(.L_x_21) ;  /* 0xfffffffc00f09947 */ /* 0x004fea000383ffff */
[----:B------:R-:W-:Y:S05]  /*8260*/  BRA `(.L_x_20) ;  /* 0xffffff94006c7947 */ /* 0x000fea000383ffff */
.L_x_26:
[----:B-1----:R1:W2:Y:S02]  /*8270*/  SYNCS.PHASECHK.TRANS64.TRYWAIT P1, [R5+URZ], R4 ;  /* 0x00000004050075a7 */ /* 0x0022a4000802017f */
[----:B--2---:R-:W-:Y:S05]  /*8280*/  @!P1 NANOSLEEP.SYNCS 0x989680 ;  /* 0x009896800000995d */ /* 0x004fea0003900000 */
[----:B------:R-:W2:Y:S02]  /*8290*/  @!P1 SYNCS.PHASECHK.TRANS64 P1, [R5+URZ], R4 ;  /* 0x00000004050095a7 */ /* 0x000ea4000802007f */
[----:B--2---:R-:W-:Y:S05]  /*82a0*/  @!P1 BRA `(.L_x_26) ;  /* 0xfffffffc00f09947 */ /* 0x004fea000383ffff */
[----:B------:R-:W-:Y:S05]  /*82b0*/  BRA `(.L_x_25) ;  /* 0xffffff9800487947 */ /* 0x000fea000383ffff */
.L_x_169:
[----:B------:R-:W-:Y:S01]  /*82c0*/  BSSY B1, `(.L_x_191) ;  /* 0x0000006000017945 */ /* 0x000fe20003800000 */
[----:B------:R-:W-:-:S07]  /*82d0*/  IMAD.MOV.U32 R15, RZ, RZ, -0x1 ;  /* 0xffffffffff0f7424 */ /* 0x000fce00078e00ff */
[----:B------:R-:W-:Y:S05]  /*82e0*/  WARPSYNC.COLLECTIVE R15, `(.L_x_192) ;  /* 0x000000000f0c7348 */ /* 0x000fea0003c00000 */
[----:B------:R-:W-:Y:S02]  /*82f0*/  ELECT P6, UR62, PT ;  /* 0x00000000003e782f */ /* 0x000fe400038c0000 */
[----:B------:R-:W-:Y:S01]  /*8300*/  MOV R14, UR62 ;  /* 0x0000003e000e7c02 */ /* 0x000fe20008000f00 */
[----:B------:R-:W-:Y:S10]  /*8310*/  ENDCOLLECTIVE ;  /* 0x000000000000791b */ /* 0x000ff40003800000 */
.L_x_192:
[----:B------:R-:W-:Y:S05]  /*8320*/  BSYNC B1 ;  /* 0x0000000000017941 */ /* 0x000fea0003800000 */
.L_x_191:
[----:B------:R-:W-:Y:S05]  /*8330*/  BRA `(.L_x_193) ;  /* 0xffffffec009c7947 */ /* 0x000fea000383ffff */
.L_x_172:
[----:B0-----:R0:W1:Y:S02]  /*8340*/  SYNCS.PHASECHK.TRANS64.TRYWAIT P0, [R21+URZ+0x38], R12 ;  /* 0x0000380c150075a7 */ /* 0x001064000800017f */
[----:B-1----:R-:W-:Y:S05]  /*8350*/  @!P0 NANOSLEEP.SYNCS 0x989680 ;  /* 0x009896800000895d */ /* 0x002fea0003900000 */
[----:B------:R-:W1:Y:S02]  /*8360*/  @!P0 SYNCS.PHASECHK.TRANS64 P0, [R21+URZ+0x38], R12 ;  /* 0x0000380c150085a7 */ /* 0x000e64000800007f */
[----:B-1----:R-:W-:Y:S05]  /*8370*/  @!P0 BRA `(.L_x_172) ;  /* 0xfffffffc00f08947 */ /* 0x002fea000383ffff */
[----:B------:R-:W-:Y:S05]  /*8380*/  BRA `(.L_x_194) ;  /* 0xffffffec00e07947 */ /* 0x000fea000383ffff */
.L_x_180:
[----:B------:R-:W-:Y:S01]  /*8390*/  BSSY B0, `(.L_x_195) ;  /* 0x0000006000007945 */ /* 0x000fe20003800000 */
[----:B------:R-:W-:-:S07]  /*83a0*/  IMAD.MOV.U32 R15, RZ, RZ, -0x1 ;  /* 0xffffffffff0f7424 */ /* 0x000fce00078e00ff */
[----:B------:R-:W-:Y:S05]  /*83b0*/  WARPSYNC.COLLECTIVE R15, `(.L_x_196) ;  /* 0x000000000f0c7348 */ /* 0x000fea0003c00000 */
[----:B------:R-:W-:Y:S02]  /*83c0*/  ELECT P6, UR62, PT ;  /* 0x00000000003e782f */ /* 0x000fe400038c0000 */
[----:B------:R-:W-:Y:S01]  /*83d0*/  MOV R14, UR62 ;  /* 0x0000003e000e7c02 */ /* 0x000fe20008000f00 */
[----:B------:R-:W-:Y:S10]  /*83e0*/  ENDCOLLECTIVE ;  /* 0x000000000000791b */ /* 0x000ff40003800000 */
.L_x_196:
[----:B------:R-:W-:Y:S05]  /*83f0*/  BSYNC B0 ;  /* 0x0000000000007941 */ /* 0x000fea0003800000 */
.L_x_195:
[----:B------:R-:W-:Y:S05]  /*8400*/  BRA `(.L_x_197) ;  /* 0xfffffff800647947 */ /* 0x000fea000383ffff */
.L_x_184:
[----:B0-----:R0:W1:Y:S02]  /*8410*/  SYNCS.PHASECHK.TRANS64.TRYWAIT P0, [R7+URZ], R4 ;  /* 0x00000004070075a7 */ /* 0x001064000800017f */
[----:B-1----:R-:W-:Y:S05]  /*8420*/  @!P0 NANOSLEEP.SYNCS 0x989680 ;  /* 0x009896800000895d */ /* 0x002fea0003900000 */
[----:B------:R-:W1:Y:S02]  /*8430*/  @!P0 SYNCS.PHASECHK.TRANS64 P0, [R7+URZ], R4 ;  /* 0x00000004070085a7 */ /* 0x000e64000800007f */
[----:B-1----:R-:W-:Y:S05]  /*8440*/  @!P0 BRA `(.L_x_184) ;  /* 0xfffffffc00f08947 */ /* 0x002fea000383ffff */
[----:B------:R-:W-:Y:S05]  /*8450*/  BRA `(.L_x_198) ;  /* 0xfffffff800a47947 */ /* 0x000fea000383ffff */
.L_x_185:
[----:B0-----:R0:W1:Y:S02]  /*8460*/  SYNCS.PHASECHK.TRANS64.TRYWAIT P0, [R8+URZ], R5 ;  /* 0x00000005080075a7 */ /* 0x001064000800017f */
[----:B-1----:R-:W-:Y:S05]  /*8470*/  @!P0 NANOSLEEP.SYNCS 0x989680 ;  /* 0x009896800000895d */ /* 0x002fea0003900000 */
[----:B------:R-:W1:Y:S02]  /*8480*/  @!P0 SYNCS.PHASECHK.TRANS64 P0, [R8+URZ], R5 ;  /* 0x00000005080085a7 */ /* 0x000e64000800007f */
[----:B-1----:R-:W-:Y:S05]  /*8490*/  @!P0 BRA `(.L_x_185) ;  /* 0xfffffffc00f08947 */ /* 0x002fea000383ffff */
[----:B------:R-:W-:Y:S05]  /*84a0*/  BRA `(.L_x_199) ;  /* 0xfffffff800b47947 */ /* 0x000fea000383ffff */
.L_x_186:
[----:B0-----:R0:W1:Y:S02]  /*84b0*/  SYNCS.PHASECHK.TRANS64.TRYWAIT P0, [R9+URZ], R4 ;  /* 0x00000004090075a7 */ /* 0x001064000800017f */
[----:B-1----:R-:W-:Y:S05]  /*84c0*/  @!P0 NANOSLEEP.SYNCS 0x989680 ;  /* 0x009896800000895d */ /* 0x002fea0003900000 */
[----:B------:R-:W1:Y:S02]  /*84d0*/  @!P0 SYNCS.PHASECHK.TRANS64 P0, [R9+URZ], R4 ;  /* 0x00000004090085a7 */ /* 0x000e64000800007f */
[----:B-1----:R-:W-:Y:S05]  /*84e0*/  @!P0 BRA `(.L_x_186) ;  /* 0xfffffffc00f08947 */ /* 0x002fea000383ffff */
[----:B------:R-:W-:Y:S05]  /*84f0*/  BRA `(.L_x_200) ;  /* 0xfffffff800c47947 */ /* 0x000fea000383ffff */
.L_x_187:
[----:B0-----:R0:W1:Y:S02]  /*8500*/  SYNCS.PHASECHK.TRANS64.TRYWAIT P0, [R8+URZ], R5 ;  /* 0x00000005080075a7 */ /* 0x001064000800017f */
[----:B-1----:R-:W-:Y:S05]  /*8510*/  @!P0 NANOSLEEP.SYNCS 0x989680 ;  /* 0x009896800000895d */ /* 0x002fea0003900000 */
[----:B------:R-:W1:Y:S02]  /*8520*/  @!P0 SYNCS.PHASECHK.TRANS64 P0, [R8+URZ], R5 ;  /* 0x00000005080085a7 */ /* 0x000e64000800007f */
[----:B-1----:R-:W-:Y:S05]  /*8530*/  @!P0 BRA `(.L_x_187) ;  /* 0xfffffffc00f08947 */ /* 0x002fea000383ffff */
[----:B------:R-:W-:Y:S05]  /*8540*/  BRA `(.L_x_201) ;  /* 0xfffffff800d47947 */ /* 0x000fea000383ffff */
.L_x_188:
[----:B0-----:R0:W1:Y:S02]  /*8550*/  SYNCS.PHASECHK.TRANS64.TRYWAIT P0, [R9+URZ], R4 ;  /* 0x00000004090075a7 */ /* 0x001064000800017f */
[----:B-1----:R-:W-:Y:S05]  /*8560*/  @!P0 NANOSLEEP.SYNCS 0x989680 ;  /* 0x009896800000895d */ /* 0x002fea0003900000 */
[----:B------:R-:W1:Y:S02]  /*8570*/  @!P0 SYNCS.PHASECHK.TRANS64 P0, [R9+URZ], R4 ;  /* 0x00000004090085a7 */ /* 0x000e64000800007f */
[----:B-1----:R-:W-:Y:S05]  /*8580*/  @!P0 BRA `(.L_x_188) ;  /* 0xfffffffc00f08947 */ /* 0x002fea000383ffff */
[----:B------:R-:W-:Y:S05]  /*8590*/  BRA `(.L_x_202) ;  /* 0xfffffff800e47947 */ /* 0x000fea000383ffff */
.L_x_189:
[----:B0-----:R0:W1:Y:S02]  /*85a0*/  SYNCS.PHASECHK.TRANS64.TRYWAIT P0, [R6+URZ], R5 ;  /* 0x00000005060075a7 */ /* 0x001064000800017f */
[----:B-1----:R-:W-:Y:S05]  /*85b0*/  @!P0 NANOSLEEP.SYNCS 0x989680 ;  /* 0x009896800000895d */ /* 0x002fea0003900000 */
[----:B------:R-:W1:Y:S02]  /*85c0*/  @!P0 SYNCS.PHASECHK.TRANS64 P0, [R6+URZ], R5 ;  /* 0x00000005060085a7 */ /* 0x000e64000800007f */
[----:B-1----:R-:W-:Y:S05]  /*85d0*/  @!P0 BRA `(.L_x_189) ;  /* 0xfffffffc00f08947 */ /* 0x002fea000383ffff */
[----:B------:R-:W-:Y:S05]  /*85e0*/  BRA `(.L_x_203) ;  /* 0xfffffff800ec7947 */ /* 0x000fea000383ffff */
.L_x_204:
[----:B------:R-:W-:-:S00]  /*85f0*/  BRA `(.L_x_204) ;  /* 0xfffffffc00fc7947 */ /* 0x000fc0000383ffff */
[----:B------:R-:W-:-:S00]  /*8600*/  NOP ;  /* 0x0000000000007918 */ /* 0x000fc00000000000 */
[----:B------:R-:W-:-:S00]  /*8610*/  NOP ;  /* 0x0000000000007918 */ /* 0x000fc00000000000 */
[----:B------:R-:W-:-:S00]  /*8620*/  NOP ;  /* 0x0000000000007918 */ /* 0x000fc00000000000 */
[----:B------:R-:W-:-:S00]  /*8630*/  NOP ;  /* 0x0000000000007918 */ /* 0x000fc00000000000 */
[----:B------:R-:W-:-:S00]  /*8640*/  NOP ;  /* 0x0000000000007918 */ /* 0x000fc00000000000 */
[----:B------:R-:W-:-:S00]  /*8650*/  NOP ;  /* 0x0000000000007918 */ /* 0x000fc00000000000 */
[----:B------:R-:W-:-:S00]  /*8660*/  NOP ;  /* 0x0000000000007918 */ /* 0x000fc00000000000 */
[----:B------:R-:W-:-:S00]  /*8670*/  NOP ;  /* 0x0000000000007918 */ /* 0x000fc00000000000 */
.L_x_205:


//--------------------- .nv.global.init           --------------------------
	.section	.nv.global.init,"aw",@progbits
.nv.global.init:
	.type		$str$22,@object
	.size		$str$22,($str$23 - $str$22)
$str$22:
        /*0000*/ 	.byte	0x6b, 0x5f, 0x74, 0x69, 0x6c, 0x65, 0x5f, 0x63, 0x6f, 0x75, 0x6e, 0x74, 0x20, 0x3e, 0x3d, 0x20
        /*0010*/ 	.byte	0x31, 0x00
	.type		$str$23,@object
	.size		$str$23,(__unnamed_1 - $str$23)
$str$23:
        /*0012*/ 	.byte	0x2f, 0x74, 0x6d, 0x70, 0x2f, 0x63, 0x75, 0x74, 0x6c, 0x61, 0x73, 0x73, 0x5f, 0x73, 0x77, 0x65
        /*0022*/ 	.byte	0x65, 0x70, 0x5f, 0x73, 0x72, 0x63, 0x2f, 0x69, 0x6e, 0x63, 0x6c, 0x75, 0x64, 0x65, 0x2f, 0x63
        /*0032*/ 	.byte	0x75, 0x74, 0x6c, 0x61, 0x73, 0x73, 0x2f, 0x67, 0x65, 0x6d, 0x6d, 0x2f, 0x63, 0x6f, 0x6c, 0x6c
        /*0042*/ 	.byte	0x65, 0x63, 0x74, 0x69, 0x76, 0x65, 0x2f, 0x73, 0x6d, 0x39, 0x30, 0x5f, 0x6d, 0x6d, 0x61, 0x5f
        /*0052*/ 	.byte	0x74, 0x6d, 0x61, 0x5f, 0x67, 0x6d, 0x6d, 0x61, 0x5f, 0x73, 0x73, 0x5f, 0x77, 0x61, 0x72, 0x70
        /*0062*/ 	.byte	0x73, 0x70, 0x65, 0x63, 0x69, 0x61, 0x6c, 0x69, 0x7a, 0x65, 0x64, 0x2e, 0x68, 0x70, 0x70, 0x00
	.type		__unnamed_1,@object
	.size		__unnamed_1,(.L_0 - __unnamed_1)
__unnamed_1:
        /*0072*/ 	.byte	0x76, 0x6f, 0x69, 0x64, 0x20, 0x63, 0x75, 0x74, 0x6c, 0x61, 0x73, 0x73, 0x3a, 0x3a, 0x67, 0x65
        /* <DEDUP_REMOVED lines=181> */
.L_0:


//--------------------- .nv.shared._ZN7cutlass13device_kernelINS_4gemm6kernel13GemmUniversalIN4cute5tupleIJiiiiEEENS1_10collective13CollectiveMmaINS1_34MainloopSm90TmaGmmaWarpSpecializedILi7ENS5_IJNS4_1CILi4EEENSA_ILi2EEENSA_ILi1EEEEEENS1_35KernelTmaWarpSpecializedCooperativeEEENS5_IJNSA_ILi128EEESH_NSA_ILi64EEEEEENS_6half_tENS5_IJSD_llEEESK_NS5_IJlSD_lEEENS4_8TiledMMAINS4_8MMA_AtomIJNS4_4SM904GMMA26MMA_64x128x16_F32F16F16_SSILNSQ_5MajorE1ELSS_0ELNSQ_7ScaleInE1ELST_1EEEEEENS4_6LayoutINS5_IJSC_SD_SD_EEENS5_IJSD_NSA_ILi0EEESY_EEEEENS5_IJNS4_10UnderscoreES11_S11_EEEEENS4_23SM90_TMA_LOAD_MULTICASTENS4_14ComposedLayoutINS4_7SwizzleILi3ELi4ELi3EEENS4_18smem_ptr_flag_bitsILi16EEENSW_INS5_IJSI_NSA_ILi8EEEEEENS5_IJSD_SI_EEEEEEEvNS4_8identityES14_NS15_IS17_S19_NSW_INS5_IJS1A_SI_EEENS5_IJSI_SD_EEEEEEEvS1F_EENS_8epilogue10collective6detail29Sm90TmaWarpSpecializedAdapterINS1M_15DefaultEpilogueISK_SM_SM_NS1L_6thread17LinearCombinationISK_Li1EffLNS1Q_9ScaleType4KindE0ELNS_15FloatRoundStyleE2ESK_EENS1_15EpilogueDefaultEEEEEvvEEEEvNT_6ParamsE --------------------------
	.section	.nv.shared._ZN7cutlass13device_kernelINS_4gemm6kernel13GemmUniversalIN4cute5tupleIJiiiiEEENS1_10collective13CollectiveMmaINS1_34MainloopSm90TmaGmmaWarpSpecializedILi7ENS5_IJNS4_1CILi4EEENSA_ILi2EEENSA_ILi1EEEEEENS1_35KernelTmaWarpSpecializedCooperativeEEENS5_IJNSA_ILi128EEESH_NSA_ILi64EEEEEENS_6half_tENS5_IJSD_llEEESK_NS5_IJlSD_lEEENS4_8TiledMMAINS4_8MMA_AtomIJNS4_4SM904GMMA26MMA_64x128x16_F32F16F16_SSILNSQ_5MajorE1ELSS_0ELNSQ_7ScaleInE1ELST_1EEEEEENS4_6LayoutINS5_IJSC_SD_SD_EEENS5_IJSD_NSA_ILi0EEESY_EEEEENS5_IJNS4_10UnderscoreES11_S11_EEEEENS4_23SM90_TMA_LOAD_MULTICASTENS4_14ComposedLayoutINS4_7SwizzleILi3ELi4ELi3EEENS4_18smem_ptr_flag_bitsILi16EEENSW_INS5_IJSI_NSA_ILi8EEEEEENS5_IJSD_SI_EEEEEEEvNS4_8identityES14_NS15_IS17_S19_NSW_INS5_IJS1A_SI_EEENS5_IJSI_SD_EEEEEEEvS1F_EENS_8epilogue10collective6detail29Sm90TmaWarpSpecializedAdapterINS1M_15DefaultEpilogueISK_SM_SM_NS1L_6thread17LinearCombinationISK_Li1EffLNS1Q_9ScaleType4KindE0ELNS_15FloatRoundStyleE2ESK_EENS1_15EpilogueDefaultEEEEEvvEEEEvNT_6ParamsE,"aw",@nobits
	.sectionflags	@""
	.align	16
	.zero		1024


//--------------------- .nv.shared.reserved.0     --------------------------
	.section	.nv.shared.reserved.0,"aw",@nobits
	.weak		__nv_reservedSMEM_offset_0_alias
	.size		__nv_reservedSMEM_offset_0_alias, 0, 0
	.other		__nv_reservedSMEM_offset_0_alias,@"STO_CUDA_RESERVED_SHARED STV_DEFAULT"
__nv_reservedSMEM_offset_0_alias:
	.zero		0


//--------------------- .nv.global                --------------------------
	.section	.nv.global,"aw",@nobits
.nv.global:
	.type		_ZN40_INTERNAL_06db0033_4_k_cu_48cfdc0b_263634cute1_E,@object
	.size		_ZN40_INTERNAL_06db0033_4_k_cu_48cfdc0b_263634cute1_E,(_ZN40_INTERNAL_06db0033_4_k_cu_48cfdc0b_263634cuda3std3__45__cpo6cbeginE - _ZN40_INTERNAL_06db0033_4_k_cu_48cfdc0b_263634cute1_E)
_ZN40_INTERNAL_06db0033_4_k_cu_48cfdc0b_263634cute1_E:
	.zero		1
	.type		_ZN40_INTERNAL_06db0033_4_k_cu_48cfdc0b_263634cuda3std3__45__cpo6cbeginE,@object
	.size		_ZN40_INTERNAL_06db0033_4_k_cu_48cfdc0b_263634cuda3std3__45__cpo6cbeginE,(_ZN40_INTERNAL_06db0033_4_k_cu_48cfdc0b_263634cuda3std3__48in_placeE - _ZN40_INTERNAL_06db0033_4_k_cu_48cfdc0b_263634cuda3std3__45__cpo6cbeginE)
_ZN40_INTERNAL_06db0033_4_k_cu_48cfdc0b_263634cuda3std3__45__cpo6cbeginE:
	.zero		1
	.type		_ZN40_INTERNAL_06db0033_4_k_cu_48cfdc0b_263634cuda3std3__48in_placeE,@object
	.size		_ZN40_INTERNAL_06db0033_4_k_cu_48cfdc0b_263634cuda3std3__48in_placeE,(_ZN40_INTERNAL_06db0033_4_k_cu_48cfdc0b_263634cuda3std6ranges3__45__cpo9iter_moveE - _ZN40_INTERNAL_06db0033_4_k_cu_48cfdc0b_263634cuda3std3__48in_placeE)
_ZN40_INTERNAL_06db0033_4_k_cu_48cfdc0b_263634cuda3std3__48in_placeE:
	.zero		1
	.type		_ZN40_INTERNAL_06db0033_4_k_cu_48cfdc0b_263634cuda3std6ranges3__45__cpo9iter_moveE,@object
	.size		_ZN40_INTERNAL_06db0033_4_k_cu_48cfdc0b_263634cuda3std6ranges3__45__cpo9iter_moveE,(_ZN40_INTERNAL_06db0033_4_k_cu_48cfdc0b_263634cuda3std3__45__cpo5beginE - _ZN40_INTERNAL_06db0033_4_k_cu_48cfdc0b_263634cuda3std6ranges3__45__cpo9iter_moveE)
_ZN40_INTERNAL_06db0033_4_k_cu_48cfdc0b_263634cuda3std6ranges3__45__cpo9iter_moveE:
	.zero		1
	.type		_ZN40_INTERNAL_06db0033_4_k_cu_48cfdc0b_263634cuda3std3__45__cpo5beginE,@object
	.size		_ZN40_INTERNAL_06db0033_4_k_cu_48cfdc0b_263634cuda3std3__45__cpo5beginE,(_ZN40_INTERNAL_06db0033_4_k_cu_48cfdc0b_263634cuda3std3__442_GLOBAL__N__06db0033_4_k_cu_48cfdc0b_263636ignoreE - _ZN40_INTERNAL_06db0033_4_k_cu_48cfdc0b_263634cuda3std3__45__cpo5beginE)
_ZN40_INTERNAL_06db0033_4_k_cu_48cfdc0b_263634cuda3std3__45__cpo5beginE:
	.zero		1
	.type		_ZN40_INTERNAL_06db0033_4_k_cu_48cfdc0b_263634cuda3std3__442_GLOBAL__N__06db0033_4_k_cu_48cfdc0b_263636ignoreE,@object
	.size		_ZN40_INTERNAL_06db0033_4_k_cu_48cfdc0b_263634cuda3std3__442_GLOBAL__N__06db0033_4_k_cu_48cfdc0b_263636ignoreE,(_ZN40_INTERNAL_06db0033_4_k_cu_48cfdc0b_263634cute7productE - _ZN40_INTERNAL_06db0033_4_k_cu_48cfdc0b_263634cuda3std3__442_GLOBAL__N__06db0033_4_k_cu_48cfdc0b_263636ignoreE)
_ZN40_INTERNAL_06db0033_4_k_cu_48cfdc0b_263634cuda3std3__442_GLOBAL__N__06db0033_4_k_cu_48cfdc0b_263636ignoreE:
	.zero		1
	.type		_ZN40_INTERNAL_06db0033_4_k_cu_48cfdc0b_263634cute7productE,@object
	.size		_ZN40_INTERNAL_06db0033_4_k_cu_48cfdc0b_263634cute7productE,(_ZN40_INTERNAL_06db0033_4_k_cu_48cfdc0b_263634cuda3std3__45__cpo3endE - _ZN40_INTERNAL_06db0033_4_k_cu_48cfdc0b_263634cute7productE)
_ZN40_INTERNAL_06db0033_4_k_cu_48cfdc0b_263634cute7productE:
	.zero		1
	.type		_ZN40_INTERNAL_06db0033_4_k_cu_48cfdc0b_263634cuda3std3__45__cpo3endE,@object
	.size		_ZN40_INTERNAL_06db0033_4_k_cu_48cfdc0b_263634cuda3std3__45__cpo3endE,(_ZN40_INTERNAL_06db0033_4_k_cu_48cfdc0b_263634cuda3std3__419piecewise_constructE - _ZN40_INTERNAL_06db0033_4_k_cu_48cfdc0b_263634cuda3std3__45__cpo3endE)
_ZN40_INTERNAL_06db0033_4_k_cu_48cfdc0b_263634cuda3std3__45__cpo3endE:
	.zero		1
	.type		_ZN40_INTERNAL_06db0033_4_k_cu_48cfdc0b_263634cuda3std3__419piecewise_constructE,@object
	.size		_ZN40_INTERNAL_06db0033_4_k_cu_48cfdc0b_263634cuda3std3__419piecewise_constructE,(_ZN40_INTERNAL_06db0033_4_k_cu_48cfdc0b_263634cuda3std3__45__cpo4cendE - _ZN40_INTERNAL_06db0033_4_k_cu_48cfdc0b_263634cuda3std3__419piecewise_constructE)
_ZN40_INTERNAL_06db0033_4_k_cu_48cfdc0b_263634cuda3std3__419piecewise_constructE:
	.zero		1
	.type		_ZN40_INTERNAL_06db0033_4_k_cu_48cfdc0b_263634cuda3std3__45__cpo4cendE,@object
	.size		_ZN40_INTERNAL_06db0033_4_k_cu_48cfdc0b_263634cuda3std3__45__cpo4cendE,(_ZN40_INTERNAL_06db0033_4_k_cu_48cfdc0b_263634cuda3std6ranges3__45__cpo4swapE - _ZN40_INTERNAL_06db0033_4_k_cu_48cfdc0b_263634cuda3std3__45__cpo4cendE)
_ZN40_INTERNAL_06db0033_4_k_cu_48cfdc0b_263634cuda3std3__45__cpo4cendE:
	.zero		1
	.type		_ZN40_INTERNAL_06db0033_4_k_cu_48cfdc0b_263634cuda3std6ranges3__45__cpo4swapE,@object
	.size		_ZN40_INTERNAL_06db0033_4_k_cu_48cfdc0b_263634cuda3std6ranges3__45__cpo4swapE,(.L_8 - _ZN40_INTERNAL_06db0033_4_k_cu_48cfdc0b_263634cuda3std6ranges3__45__cpo4swapE)
_ZN40_INTERNAL_06db0033_4_k_cu_48cfdc0b_263634cuda3std6ranges3__45__cpo4swapE:
	.zero		1
.L_8:


//--------------------- .nv.constant0._ZN7cutlass13device_kernelINS_4gemm6kernel13GemmUniversalIN4cute5tupleIJiiiiEEENS1_10collective13CollectiveMmaINS1_34MainloopSm90TmaGmmaWarpSpecializedILi7ENS5_IJNS4_1CILi4EEENSA_ILi2EEENSA_ILi1EEEEEENS1_35KernelTmaWarpSpecializedCooperativeEEENS5_IJNSA_ILi128EEESH_NSA_ILi64EEEEEENS_6half_tENS5_IJSD_llEEESK_NS5_IJlSD_lEEENS4_8TiledMMAINS4_8MMA_AtomIJNS4_4SM904GMMA26MMA_64x128x16_F32F16F16_SSILNSQ_5MajorE1ELSS_0ELNSQ_7ScaleInE1ELST_1EEEEEENS4_6LayoutINS5_IJSC_SD_SD_EEENS5_IJSD_NSA_ILi0EEESY_EEEEENS5_IJNS4_10UnderscoreES11_S11_EEEEENS4_23SM90_TMA_LOAD_MULTICASTENS4_14ComposedLayoutINS4_7SwizzleILi3ELi4ELi3EEENS4_18smem_ptr_flag_bitsILi16EEENSW_INS5_IJSI_NSA_ILi8EEEEEENS5_IJSD_SI_EEEEEEEvNS4_8identityES14_NS15_IS17_S19_NSW_INS5_IJS1A_SI_EEENS5_IJSI_SD_EEEEEEEvS1F_EENS_8epilogue10collective6detail29Sm90TmaWarpSpecializedAdapterINS1M_15DefaultEpilogueISK_SM_SM_NS1L_6thread17LinearCombinationISK_Li1EffLNS1Q_9ScaleType4KindE0ELNS_15FloatRoundStyleE2ESK_EENS1_15EpilogueDefaultEEEEEvvEEEEvNT_6ParamsE --------------------------
	.section	.nv.constant0._ZN7cutlass13device_kernelINS_4gemm6kernel13GemmUniversalIN4cute5tupleIJiiiiEEENS1_10collective13CollectiveMmaINS1_34MainloopSm90TmaGmmaWarpSpecializedILi7ENS5_IJNS4_1CILi4EEENSA_ILi2EEENSA_ILi1EEEEEENS1_35KernelTmaWarpSpecializedCooperativeEEENS5_IJNSA_ILi128EEESH_NSA_ILi64EEEEEENS_6half_tENS5_IJSD_llEEESK_NS5_IJlSD_lEEENS4_8TiledMMAINS4_8MMA_AtomIJNS4_4SM904GMMA26MMA_64x128x16_F32F16F16_SSILNSQ_5MajorE1ELSS_0ELNSQ_7ScaleInE1ELST_1EEEEEENS4_6LayoutINS5_IJSC_SD_SD_EEENS5_IJSD_NSA_ILi0EEESY_EEEEENS5_IJNS4_10UnderscoreES11_S11_EEEEENS4_23SM90_TMA_LOAD_MULTICASTENS4_14ComposedLayoutINS4_7SwizzleILi3ELi4ELi3EEENS4_18smem_ptr_flag_bitsILi16EEENSW_INS5_IJSI_NSA_ILi8EEEEEENS5_IJSD_SI_EEEEEEEvNS4_8identityES14_NS15_IS17_S19_NSW_INS5_IJS1A_SI_EEENS5_IJSI_SD_EEEEEEEvS1F_EENS_8epilogue10collective6detail29Sm90TmaWarpSpecializedAdapterINS1M_15DefaultEpilogueISK_SM_SM_NS1L_6thread17LinearCombinationISK_Li1EffLNS1Q_9ScaleType4KindE0ELNS_15FloatRoundStyleE2ESK_EENS1_15EpilogueDefaultEEEEEvvEEEEvNT_6ParamsE,"a",@progbits
	.sectionflags	@""
	.align	4
.nv.constant0._ZN7cutlass13device_kernelINS_4gemm6kernel13GemmUniversalIN4cute5tupleIJiiiiEEENS1_10collective13CollectiveMmaINS1_34MainloopSm90TmaGmmaWarpSpecializedILi7ENS5_IJNS4_1CILi4EEENSA_ILi2EEENSA_ILi1EEEEEENS1_35KernelTmaWarpSpecializedCooperativeEEENS5_IJNSA_ILi128EEESH_NSA_ILi64EEEEEENS_6half_tENS5_IJSD_llEEESK_NS5_IJlSD_lEEENS4_8TiledMMAINS4_8MMA_AtomIJNS4_4SM904GMMA26MMA_64x128x16_F32F16F16_SSILNSQ_5MajorE1ELSS_0ELNSQ_7ScaleInE1ELST_1EEEEEENS4_6LayoutINS5_IJSC_SD_SD_EEENS5_IJSD_NSA_ILi0EEESY_EEEEENS5_IJNS4_10UnderscoreES11_S11_EEEEENS4_23SM90_TMA_LOAD_MULTICASTENS4_14ComposedLayoutINS4_7SwizzleILi3ELi4ELi3EEENS4_18smem_ptr_flag_bitsILi16EEENSW_INS5_IJSI_NSA_ILi8EEEEEENS5_IJSD_SI_EEEEEEEvNS4_8identityES14_NS15_IS17_S19_NSW_INS5_IJS1A_SI_EEENS5_IJSI_SD_EEEEEEEvS1F_EENS_8epilogue10collective6detail29Sm90TmaWarpSpecializedAdapterINS1M_15DefaultEpilogueISK_SM_SM_NS1L_6thread17LinearCombinationISK_Li1EffLNS1Q_9ScaleType4KindE0ELNS_15FloatRoundStyleE2ESK_EENS1_15EpilogueDefaultEEEEEvvEEEEvNT_6ParamsE:
	.zero		1664


//--------------------- SYMBOLS --------------------------

	.type		.nv.reservedSmem.offset0,@object
	.size		.nv.reservedSmem.offset0,0x4
	.type		__assertfail,@function
